// auto-generated by cutlass_sweep.gemm — config: {"arch": "sm_90", "cluster_m": 2, "cluster_n": 1, "dtype": "fp16", "dtype_b": "fp16", "layout": "nt", "stages": 0, "tile_k": 32, "tile_m": 128, "tile_n": 192}
#include "cutlass/cutlass.h"
#include "cutlass/gemm/collective/collective_builder.hpp"
#include "cutlass/gemm/device/gemm_universal_adapter.h"
#include "cutlass/gemm/kernel/gemm_universal.hpp"
#include "cutlass/epilogue/collective/collective_builder.hpp"

using ElemA = cutlass::half_t;
using ElemB = cutlass::half_t;
using ElemCD = cutlass::half_t;
using Acc  = float;
using TileShape    = cute::Shape<cute::_128, cute::_192, cute::_32>;
using ClusterShape = cute::Shape<cute::_2, cute::_1, cute::_1>;

using CollectiveEpilogue = typename cutlass::epilogue::collective::CollectiveBuilder<
    cutlass::arch::Sm90, cutlass::arch::OpClassTensorOp,
    TileShape, ClusterShape,
    cutlass::epilogue::collective::EpilogueTileAuto,
    Acc, Acc,
    ElemCD, cutlass::layout::RowMajor, 128 / cutlass::sizeof_bits<ElemCD>::value,
    ElemCD, cutlass::layout::RowMajor, 128 / cutlass::sizeof_bits<ElemCD>::value,
    cutlass::epilogue::collective::EpilogueScheduleAuto
  >::CollectiveOp;

using CollectiveMainloop = typename cutlass::gemm::collective::CollectiveBuilder<
    cutlass::arch::Sm90, cutlass::arch::OpClassTensorOp,
    ElemA, cutlass::layout::RowMajor, 128 / cutlass::sizeof_bits<ElemA>::value,
    ElemB, cutlass::layout::ColumnMajor, 128 / cutlass::sizeof_bits<ElemB>::value,
    Acc,
    TileShape, ClusterShape,
    cutlass::gemm::collective::StageCountAutoCarveout<static_cast<int>(sizeof(typename CollectiveEpilogue::SharedStorage))>,
    cutlass::gemm::collective::KernelScheduleAuto
  >::CollectiveOp;

using GemmKernel = cutlass::gemm::kernel::GemmUniversal<
    cute::Shape<int,int,int,int>,
    CollectiveMainloop,
    CollectiveEpilogue
>;
using Gemm = cutlass::gemm::device::GemmUniversalAdapter<GemmKernel>;

// Force the device kernel symbol into the cubin without needing a host main.
auto* _anchor = &cutlass::device_kernel<GemmKernel>;


// ===== COMPILED SASS (sm_90a) =====

	.target	sm_90a

	.elftype	@"ET_EXEC"


//--------------------- .note.nv.tkinfo           --------------------------
	.section	.note.nv.tkinfo,"",@"SHT_NOTE"
	.sectionflags	@"SHF_NOTE_NV_TKINFO"
	.tkinfo
        /*0018*/ 	.word	0x00000002
        /*0030*/ 	.string	""
        /*0030*/ 	.string	"ptxas"
        /*0030*/ 	.string	"Cuda compilation tools, release 13.0, V13.0.88"
        /*0030*/ 	.string	"Build cuda_13.0.r13.0/compiler.36424714_0"
        /*0030*/ 	.string	"-arch sm_90a -m 64 "



//--------------------- .note.nv.cuinfo           --------------------------
	.section	.note.nv.cuinfo,"",@"SHT_NOTE"
	.sectionflags	@"SHF_NOTE_NV_CUINFO"
        /*0018*/ 	.short	0x0002
        /*001a*/ 	.short	0x005a
        /*001c*/ 	.short	0x0082
	.zero		2


//--------------------- .nv.info                  --------------------------
	.section	.nv.info,"",@"SHT_CUDA_INFO"
	.align	4


	//----- nvinfo : EIATTR_REGCOUNT
	.align		4
        /*0000*/ 	.byte	0x04, 0x2f
        /*0002*/ 	.short	(.L_15 - .L_14)
	.align		4
.L_14:
        /*0004*/ 	.word	index@(_ZN7cutlass13device_kernelINS_4gemm6kernel13GemmUniversalIN4cute5tupleIJiiiiEEENS1_10collective13CollectiveMmaINS1_34MainloopSm90TmaGmmaWarpSpecializedILi11ENS5_IJNS4_1CILi2EEENSA_ILi1EEESC_EEENS1_35KernelTmaWarpSpecializedCooperativeEEENS5_IJNSA_ILi128EEENSA_ILi192EEENSA_ILi32EEEEEENS_6half_tENS5_IJlSC_lEEESK_SL_NS4_8TiledMMAINS4_8MMA_AtomIJNS4_4SM904GMMA26MMA_64x192x16_F32F16F16_SSILNSP_5MajorE0ELSR_0ELNSP_7ScaleInE1ELSS_1EEEEEENS4_6LayoutISD_NS5_IJSC_NSA_ILi0EEESW_EEEEENS5_IJNS4_10UnderscoreESZ_SZ_EEEEENS4_13SM90_TMA_LOADENS4_14ComposedLayoutINS4_7SwizzleILi2ELi4ELi3EEENS4_18smem_ptr_flag_bitsILi16EEENSV_INS5_IJNSA_ILi8EEESI_EEENS5_IJSI_SC_EEEEEEEvNS4_8identityENS4_23SM90_TMA_LOAD_MULTICASTES1C_vS1D_EENS_8epilogue10collective6detail29Sm90TmaWarpSpecializedAdapterINS1H_15DefaultEpilogueISK_SL_SL_NS1G_6thread17LinearCombinationISK_Li1EffLNS1L_9ScaleType4KindE0ELNS_15FloatRoundStyleE2ESK_EENS1_15EpilogueDefaultEEEEEvvEEEEvNT_6ParamsE)
        /*0008*/ 	.word	0x000000a8


	//----- nvinfo : EIATTR_FRAME_SIZE
	.align		4
.L_15:
        /*000c*/ 	.byte	0x04, 0x11
        /*000e*/ 	.short	(.L_17 - .L_16)
	.align		4
.L_16:
        /*0010*/ 	.word	index@(_ZN7cutlass13device_kernelINS_4gemm6kernel13GemmUniversalIN4cute5tupleIJiiiiEEENS1_10collective13CollectiveMmaINS1_34MainloopSm90TmaGmmaWarpSpecializedILi11ENS5_IJNS4_1CILi2EEENSA_ILi1EEESC_EEENS1_35KernelTmaWarpSpecializedCooperativeEEENS5_IJNSA_ILi128EEENSA_ILi192EEENSA_ILi32EEEEEENS_6half_tENS5_IJlSC_lEEESK_SL_NS4_8TiledMMAINS4_8MMA_AtomIJNS4_4SM904GMMA26MMA_64x192x16_F32F16F16_SSILNSP_5MajorE0ELSR_0ELNSP_7ScaleInE1ELSS_1EEEEEENS4_6LayoutISD_NS5_IJSC_NSA_ILi0EEESW_EEEEENS5_IJNS4_10UnderscoreESZ_SZ_EEEEENS4_13SM90_TMA_LOADENS4_14ComposedLayoutINS4_7SwizzleILi2ELi4ELi3EEENS4_18smem_ptr_flag_bitsILi16EEENSV_INS5_IJNSA_ILi8EEESI_EEENS5_IJSI_SC_EEEEEEEvNS4_8identityENS4_23SM90_TMA_LOAD_MULTICASTES1C_vS1D_EENS_8epilogue10collective6detail29Sm90TmaWarpSpecializedAdapterINS1H_15DefaultEpilogueISK_SL_SL_NS1G_6thread17LinearCombinationISK_Li1EffLNS1L_9ScaleType4KindE0ELNS_15FloatRoundStyleE2ESK_EENS1_15EpilogueDefaultEEEEEvvEEEEvNT_6ParamsE)
        /*0014*/ 	.word	0x00000000


	//----- nvinfo : EIATTR_MIN_STACK_SIZE
	.align		4
.L_17:
        /*0018*/ 	.byte	0x04, 0x12
        /*001a*/ 	.short	(.L_19 - .L_18)
	.align		4
.L_18:
        /*001c*/ 	.word	index@(_ZN7cutlass13device_kernelINS_4gemm6kernel13GemmUniversalIN4cute5tupleIJiiiiEEENS1_10collective13CollectiveMmaINS1_34MainloopSm90TmaGmmaWarpSpecializedILi11ENS5_IJNS4_1CILi2EEENSA_ILi1EEESC_EEENS1_35KernelTmaWarpSpecializedCooperativeEEENS5_IJNSA_ILi128EEENSA_ILi192EEENSA_ILi32EEEEEENS_6half_tENS5_IJlSC_lEEESK_SL_NS4_8TiledMMAINS4_8MMA_AtomIJNS4_4SM904GMMA26MMA_64x192x16_F32F16F16_SSILNSP_5MajorE0ELSR_0ELNSP_7ScaleInE1ELSS_1EEEEEENS4_6LayoutISD_NS5_IJSC_NSA_ILi0EEESW_EEEEENS5_IJNS4_10UnderscoreESZ_SZ_EEEEENS4_13SM90_TMA_LOADENS4_14ComposedLayoutINS4_7SwizzleILi2ELi4ELi3EEENS4_18smem_ptr_flag_bitsILi16EEENSV_INS5_IJNSA_ILi8EEESI_EEENS5_IJSI_SC_EEEEEEEvNS4_8identityENS4_23SM90_TMA_LOAD_MULTICASTES1C_vS1D_EENS_8epilogue10collective6detail29Sm90TmaWarpSpecializedAdapterINS1H_15DefaultEpilogueISK_SL_SL_NS1G_6thread17LinearCombinationISK_Li1EffLNS1L_9ScaleType4KindE0ELNS_15FloatRoundStyleE2ESK_EENS1_15EpilogueDefaultEEEEEvvEEEEvNT_6ParamsE)
        /*0020*/ 	.word	0x00000000
.L_19:


//--------------------- .nv.compat                --------------------------
	.section	.nv.compat,"",@"SHT_CUDA_COMPAT_INFO"
	.align	4
        /*0000*/ 	.byte	0x02, 0x09, 0x01, 0x00, 0x02, 0x02, 0x04, 0x00, 0x02, 0x05, 0x05, 0x00, 0x03, 0x07, 0x01, 0x01
        /*0010*/ 	.byte	0x02, 0x03, 0x01, 0x00, 0x02, 0x06, 0x01, 0x00, 0x04, 0x0b, 0x08, 0x00, 0x00, 0x00, 0x00, 0x00
        /*0020*/ 	.byte	0x00, 0x00, 0x00, 0x00


//--------------------- .nv.info._ZN7cutlass13device_kernelINS_4gemm6kernel13GemmUniversalIN4cute5tupleIJiiiiEEENS1_10collective13CollectiveMmaINS1_34MainloopSm90TmaGmmaWarpSpecializedILi11ENS5_IJNS4_1CILi2EEENSA_ILi1EEESC_EEENS1_35KernelTmaWarpSpecializedCooperativeEEENS5_IJNSA_ILi128EEENSA_ILi192EEENSA_ILi32EEEEEENS_6half_tENS5_IJlSC_lEEESK_SL_NS4_8TiledMMAINS4_8MMA_AtomIJNS4_4SM904GMMA26MMA_64x192x16_F32F16F16_SSILNSP_5MajorE0ELSR_0ELNSP_7ScaleInE1ELSS_1EEEEEENS4_6LayoutISD_NS5_IJSC_NSA_ILi0EEESW_EEEEENS5_IJNS4_10UnderscoreESZ_SZ_EEEEENS4_13SM90_TMA_LOADENS4_14ComposedLayoutINS4_7SwizzleILi2ELi4ELi3EEENS4_18smem_ptr_flag_bitsILi16EEENSV_INS5_IJNSA_ILi8EEESI_EEENS5_IJSI_SC_EEEEEEEvNS4_8identityENS4_23SM90_TMA_LOAD_MULTICASTES1C_vS1D_EENS_8epilogue10collective6detail29Sm90TmaWarpSpecializedAdapterINS1H_15DefaultEpilogueISK_SL_SL_NS1G_6thread17LinearCombinationISK_Li1EffLNS1L_9ScaleType4KindE0ELNS_15FloatRoundStyleE2ESK_EENS1_15EpilogueDefaultEEEEEvvEEEEvNT_6ParamsE --------------------------
	.section	.nv.info._ZN7cutlass13device_kernelINS_4gemm6kernel13GemmUniversalIN4cute5tupleIJiiiiEEENS1_10collective13CollectiveMmaINS1_34MainloopSm90TmaGmmaWarpSpecializedILi11ENS5_IJNS4_1CILi2EEENSA_ILi1EEESC_EEENS1_35KernelTmaWarpSpecializedCooperativeEEENS5_IJNSA_ILi128EEENSA_ILi192EEENSA_ILi32EEEEEENS_6half_tENS5_IJlSC_lEEESK_SL_NS4_8TiledMMAINS4_8MMA_AtomIJNS4_4SM904GMMA26MMA_64x192x16_F32F16F16_SSILNSP_5MajorE0ELSR_0ELNSP_7ScaleInE1ELSS_1EEEEEENS4_6LayoutISD_NS5_IJSC_NSA_ILi0EEESW_EEEEENS5_IJNS4_10UnderscoreESZ_SZ_EEEEENS4_13SM90_TMA_LOADENS4_14ComposedLayoutINS4_7SwizzleILi2ELi4ELi3EEENS4_18smem_ptr_flag_bitsILi16EEENSV_INS5_IJNSA_ILi8EEESI_EEENS5_IJSI_SC_EEEEEEEvNS4_8identityENS4_23SM90_TMA_LOAD_MULTICASTES1C_vS1D_EENS_8epilogue10collective6detail29Sm90TmaWarpSpecializedAdapterINS1H_15DefaultEpilogueISK_SL_SL_NS1G_6thread17LinearCombinationISK_Li1EffLNS1L_9ScaleType4KindE0ELNS_15FloatRoundStyleE2ESK_EENS1_15EpilogueDefaultEEEEEvvEEEEvNT_6ParamsE,"",@"SHT_CUDA_INFO"
	.sectionflags	@""
	.align	4


	//----- nvinfo : EIATTR_CUDA_API_VERSION
	.align		4
        /*0000*/ 	.byte	0x04, 0x37
        /*0002*/ 	.short	(.L_21 - .L_20)
.L_20:
        /*0004*/ 	.word	0x00000082


	//----- nvinfo : EIATTR_KPARAM_INFO
	.align		4
.L_21:
        /*0008*/ 	.byte	0x04, 0x17
        /*000a*/ 	.short	(.L_23 - .L_22)
.L_22:
        /*000c*/ 	.word	0x00000000
        /*0010*/ 	.short	0x0000
        /*0012*/ 	.short	0x0070
        /*0014*/ 	.byte	0x00, 0xf0, 0x01, 0x10


	//----- nvinfo : EIATTR_SPARSE_MMA_MASK
	.align		4
.L_23:
        /*0018*/ 	.byte	0x03, 0x50
        /*001a*/ 	.short	0x0000


	//----- nvinfo : EIATTR_MAXREG_COUNT
	.align		4
        /*001c*/ 	.byte	0x03, 0x1b
        /*001e*/ 	.short	0x00a8


	//----- nvinfo : EIATTR_NUM_BARRIERS
	.align		4
        /*0020*/ 	.byte	0x02, 0x4c
        /*0022*/ 	.byte	0x01
	.zero		1


	//----- nvinfo : EIATTR_EXTERNS
	.align		4
        /*0024*/ 	.byte	0x04, 0x0f
        /*0026*/ 	.short	(.L_25 - .L_24)


	//   ....[0]....
	.align		4
.L_24:
        /*0028*/ 	.word	index@(__assertfail)


	//----- nvinfo : EIATTR_MERCURY_ISA_VERSION
	.align		4
.L_25:
        /*002c*/ 	.byte	0x03, 0x5f
        /*002e*/ 	.short	0x0101


	//----- nvinfo : EIATTR_INT_WARP_WIDE_INSTR_OFFSETS
	.align		4
        /*0030*/ 	.byte	0x04, 0x31
        /*0032*/ 	.short	(.L_27 - .L_26)


	//   ....[0]....
.L_26:
        /*0034*/ 	.word	0x000005a0


	//   ....[1]....
        /*0038*/ 	.word	0x000005d0


	//   ....[2]....
        /*003c*/ 	.word	0x00000790


	//   ....[3]....
        /*0040*/ 	.word	0x00001e00


	//----- nvinfo : EIATTR_COOP_GROUP_MASK_REGIDS
	.align		4
.L_27:
        /*0044*/ 	.byte	0x04, 0x29
        /*0046*/ 	.short	(.L_29 - .L_28)


	//   ....[0]....
.L_28:
        /*0048*/ 	.word	0xffffffff


	//   ....[1]....
        /*004c*/ 	.word	0xffffffff


	//   ....[2]....
        /*0050*/ 	.word	0xffffffff


	//   ....[3]....
        /*0054*/ 	.word	0xffffffff


	//   ....[4]....
        /*0058*/ 	.word	0xffffffff


	//   ....[5]....
        /*005c*/ 	.word	0xffffffff


	//----- nvinfo : EIATTR_COOP_GROUP_INSTR_OFFSETS
	.align		4
.L_29:
        /*0060*/ 	.byte	0x04, 0x28
        /*0062*/ 	.short	(.L_31 - .L_30)


	//   ....[0]....
.L_30:
        /*0064*/ 	.word	0x00000060


	//   ....[1]....
        /*0068*/ 	.word	0x00000070


	//   ....[2]....
        /*006c*/ 	.word	0x00000130


	//   ....[3]....
        /*0070*/ 	.word	0x000003e0


	//   ....[4]....
        /*0074*/ 	.word	0x00000910


	//   ....[5]....
        /*0078*/ 	.word	0x00001580


	//----- nvinfo : EIATTR_REG_RECONFIG
	.align		4
.L_31:
        /*007c*/ 	.byte	0x01, 0x54
	.zero		2


	//----- nvinfo : EIATTR_SYSCALL_OFFSETS
	.align		4
        /*0080*/ 	.byte	0x04, 0x46
        /*0082*/ 	.short	(.L_33 - .L_32)


	//   ....[0]....
.L_32:
        /*0084*/ 	.word	0x00001770


	//----- nvinfo : EIATTR_MBARRIER_INSTR_OFFSETS
	.align		4
.L_33:
        /*0088*/ 	.byte	0x04, 0x39
        /*008a*/ 	.short	(.L_35 - .L_34)


	//   ....[0]....
.L_34:
        /*008c*/ 	.word	0x00000250
        /*0090*/ 	.word	0x000000ff
        /*0094*/ 	.word	0x00000000
        /*0098*/ 	.short	0x0100
        /*009a*/ 	.byte	0x08
	.zero		1


	//   ....[1]....
        /*009c*/ 	.word	0x00000260
        /*00a0*/ 	.word	0x000000ff
        /*00a4*/ 	.word	0x00000058
        /*00a8*/ 	.short	0x0100
        /*00aa*/ 	.byte	0x08
	.zero		1


	//   ....[2]....
        /*00ac*/ 	.word	0x00000270
        /*00b0*/ 	.word	0x000000ff
        /*00b4*/ 	.word	0x00000008
        /*00b8*/ 	.short	0x0100
        /*00ba*/ 	.byte	0x08
	.zero		1


	//   ....[3]....
        /*00bc*/ 	.word	0x00000280
        /*00c0*/ 	.word	0x000000ff
        /*00c4*/ 	.word	0x00000060
        /*00c8*/ 	.short	0x0100
        /*00ca*/ 	.byte	0x08
	.zero		1


	//   ....[4]....
        /*00cc*/ 	.word	0x00000290
        /*00d0*/ 	.word	0x000000ff
        /*00d4*/ 	.word	0x00000010
        /*00d8*/ 	.short	0x0100
        /*00da*/ 	.byte	0x08
	.zero		1


	//   ....[5]....
        /*00dc*/ 	.word	0x000002a0
        /*00e0*/ 	.word	0x000000ff
        /*00e4*/ 	.word	0x00000068
        /*00e8*/ 	.short	0x0100
        /*00ea*/ 	.byte	0x08
	.zero		1


	//   ....[6]....
        /*00ec*/ 	.word	0x000002b0
        /*00f0*/ 	.word	0x000000ff
        /*00f4*/ 	.word	0x00000018
        /*00f8*/ 	.short	0x0100
        /*00fa*/ 	.byte	0x08
	.zero		1


	//   ....[7]....
        /*00fc*/ 	.word	0x000002c0
        /*0100*/ 	.word	0x000000ff
        /*0104*/ 	.word	0x00000070
        /*0108*/ 	.short	0x0100
        /*010a*/ 	.byte	0x08
	.zero		1


	//   ....[8]....
        /*010c*/ 	.word	0x000002d0
        /*0110*/ 	.word	0x000000ff
        /*0114*/ 	.word	0x00000020
        /*0118*/ 	.short	0x0100
        /*011a*/ 	.byte	0x08
	.zero		1


	//   ....[9]....
        /*011c*/ 	.word	0x000002e0
        /*0120*/ 	.word	0x000000ff
        /*0124*/ 	.word	0x00000078
        /*0128*/ 	.short	0x0100
        /*012a*/ 	.byte	0x08
	.zero		1


	//   ....[10]....
        /*012c*/ 	.word	0x000002f0
        /*0130*/ 	.word	0x000000ff
        /*0134*/ 	.word	0x00000028
        /*0138*/ 	.short	0x0100
        /*013a*/ 	.byte	0x08
	.zero		1


	//   ....[11]....
        /*013c*/ 	.word	0x00000300
        /*0140*/ 	.word	0x000000ff
        /*0144*/ 	.word	0x00000080
        /*0148*/ 	.short	0x0100
        /*014a*/ 	.byte	0x08
	.zero		1


	//   ....[12]....
        /*014c*/ 	.word	0x00000310
        /*0150*/ 	.word	0x000000ff
        /*0154*/ 	.word	0x00000030
        /*0158*/ 	.short	0x0100
        /*015a*/ 	.byte	0x08
	.zero		1


	//   ....[13]....
        /*015c*/ 	.word	0x00000320
        /*0160*/ 	.word	0x000000ff
        /*0164*/ 	.word	0x00000088
        /*0168*/ 	.short	0x0100
        /*016a*/ 	.byte	0x08
	.zero		1


	//   ....[14]....
        /*016c*/ 	.word	0x00000330
        /*0170*/ 	.word	0x000000ff
        /*0174*/ 	.word	0x00000038
        /*0178*/ 	.short	0x0100
        /*017a*/ 	.byte	0x08
	.zero		1


	//   ....[15]....
        /*017c*/ 	.word	0x00000340
        /*0180*/ 	.word	0x000000ff
        /*0184*/ 	.word	0x00000090
        /*0188*/ 	.short	0x0100
        /*018a*/ 	.byte	0x08
	.zero		1


	//   ....[16]....
        /*018c*/ 	.word	0x00000350
        /*0190*/ 	.word	0x000000ff
        /*0194*/ 	.word	0x00000040
        /*0198*/ 	.short	0x0100
        /*019a*/ 	.byte	0x08
	.zero		1


	//   ....[17]....
        /*019c*/ 	.word	0x00000360
        /*01a0*/ 	.word	0x000000ff
        /*01a4*/ 	.word	0x00000098
        /*01a8*/ 	.short	0x0100
        /*01aa*/ 	.byte	0x08
	.zero		1


	//   ....[18]....
        /*01ac*/ 	.word	0x00000370
        /*01b0*/ 	.word	0x000000ff
        /*01b4*/ 	.word	0x00000048
        /*01b8*/ 	.short	0x0100
        /*01ba*/ 	.byte	0x08
	.zero		1


	//   ....[19]....
        /*01bc*/ 	.word	0x00000380
        /*01c0*/ 	.word	0x000000ff
        /*01c4*/ 	.word	0x000000a0
        /*01c8*/ 	.short	0x0100
        /*01ca*/ 	.byte	0x08
	.zero		1


	//   ....[20]....
        /*01cc*/ 	.word	0x00000390
        /*01d0*/ 	.word	0x000000ff
        /*01d4*/ 	.word	0x00000050
        /*01d8*/ 	.short	0x0100
        /*01da*/ 	.byte	0x08
	.zero		1


	//   ....[21]....
        /*01dc*/ 	.word	0x000003a0
        /*01e0*/ 	.word	0x000000ff
        /*01e4*/ 	.word	0x000000a8
        /*01e8*/ 	.short	0x0100
        /*01ea*/ 	.byte	0x08
	.zero		1


	//   ....[22]....
        /*01ec*/ 	.word	0x00000820
        /*01f0*/ 	.word	0x000000ff
        /*01f4*/ 	.word	0x000000c0
        /*01f8*/ 	.short	0x0100
        /*01fa*/ 	.byte	0x06
	.zero		1


	//   ....[23]....
        /*01fc*/ 	.word	0x000008b0
        /*0200*/ 	.word	0x000000ff
        /*0204*/ 	.word	0x000000c8
        /*0208*/ 	.short	0x0100
        /*020a*/ 	.byte	0x06
	.zero		1


	//   ....[24]....
        /*020c*/ 	.word	0x00001830
        /*0210*/ 	.word	0x00000003
        /*0214*/ 	.word	0x00000000
        /*0218*/ 	.short	0x010a
        /*021a*/ 	.byte	0x3f
	.zero		1


	//   ....[25]....
        /*021c*/ 	.word	0x00001890
        /*0220*/ 	.word	0x00000003
        /*0224*/ 	.word	0x00000000
        /*0228*/ 	.short	0x010a
        /*022a*/ 	.byte	0x3f
	.zero		1


	//   ....[26]....
        /*022c*/ 	.word	0x00001b10
        /*0230*/ 	.word	0x00000005
        /*0234*/ 	.word	0x00000000
        /*0238*/ 	.short	0x010a
        /*023a*/ 	.byte	0x3f
	.zero		1


	//   ....[27]....
        /*023c*/ 	.word	0x00001b50
        /*0240*/ 	.word	0x00000005
        /*0244*/ 	.word	0x00000000
        /*0248*/ 	.short	0x010a
        /*024a*/ 	.byte	0x3f
	.zero		1


	//   ....[28]....
        /*024c*/ 	.word	0x00001cb0
        /*0250*/ 	.word	0x00000004
        /*0254*/ 	.word	0x00000000
        /*0258*/ 	.short	0x0101
        /*025a*/ 	.byte	0x3f
	.zero		1


	//   ....[29]....
        /*025c*/ 	.word	0x00001ea0
        /*0260*/ 	.word	0x00000000
        /*0264*/ 	.word	0x00000000
        /*0268*/ 	.short	0x0101
        /*026a*/ 	.byte	0x3f
	.zero		1


	//   ....[30]....
        /*026c*/ 	.word	0x00008c70
        /*0270*/ 	.word	0x00000015
        /*0274*/ 	.word	0x00000058
        /*0278*/ 	.short	0x010a
        /*027a*/ 	.byte	0x3f
	.zero		1


	//   ....[31]....
        /*027c*/ 	.word	0x00009000
        /*0280*/ 	.word	0x00000006
        /*0284*/ 	.word	0x000000c8
        /*0288*/ 	.short	0x0101
        /*028a*/ 	.byte	0x3f
	.zero		1


	//   ....[32]....
        /*028c*/ 	.word	0x00009740
        /*0290*/ 	.word	0x00000007
        /*0294*/ 	.word	0x00000000
        /*0298*/ 	.short	0x010a
        /*029a*/ 	.byte	0x3f
	.zero		1


	//   ....[33]....
        /*029c*/ 	.word	0x000097c0
        /*02a0*/ 	.word	0x00000006
        /*02a4*/ 	.word	0x00000000
        /*02a8*/ 	.short	0x010a
        /*02aa*/ 	.byte	0x3f
	.zero		1


	//   ....[34]....
        /*02ac*/ 	.word	0x00009850
        /*02b0*/ 	.word	0x00000007
        /*02b4*/ 	.word	0x00000000
        /*02b8*/ 	.short	0x010a
        /*02ba*/ 	.byte	0x3f
	.zero		1


	//   ....[35]....
        /*02bc*/ 	.word	0x000098e0
        /*02c0*/ 	.word	0x00000006
        /*02c4*/ 	.word	0x00000000
        /*02c8*/ 	.short	0x010a
        /*02ca*/ 	.byte	0x3f
	.zero		1


	//   ....[36]....
        /*02cc*/ 	.word	0x00009970
        /*02d0*/ 	.word	0x00000007
        /*02d4*/ 	.word	0x00000000
        /*02d8*/ 	.short	0x010a
        /*02da*/ 	.byte	0x3f
	.zero		1


	//   ....[37]....
        /*02dc*/ 	.word	0x00009a00
        /*02e0*/ 	.word	0x00000006
        /*02e4*/ 	.word	0x00000000
        /*02e8*/ 	.short	0x010a
        /*02ea*/ 	.byte	0x3f
	.zero		1


	//   ....[38]....
        /*02ec*/ 	.word	0x00009a90
        /*02f0*/ 	.word	0x00000007
        /*02f4*/ 	.word	0x00000000
        /*02f8*/ 	.short	0x010a
        /*02fa*/ 	.byte	0x3f
	.zero		1


	//   ....[39]....
        /*02fc*/ 	.word	0x00009b20
        /*0300*/ 	.word	0x00000006
        /*0304*/ 	.word	0x00000000
        /*0308*/ 	.short	0x010a
        /*030a*/ 	.byte	0x3f
	.zero		1


	//   ....[40]....
        /*030c*/ 	.word	0x00009bb0
        /*0310*/ 	.word	0x00000007
        /*0314*/ 	.word	0x00000000
        /*0318*/ 	.short	0x010a
        /*031a*/ 	.byte	0x3f
	.zero		1


	//   ....[41]....
        /*031c*/ 	.word	0x00009c40
        /*0320*/ 	.word	0x00000006
        /*0324*/ 	.word	0x00000000
        /*0328*/ 	.short	0x010a
        /*032a*/ 	.byte	0x3f
	.zero		1


	//   ....[42]....
        /*032c*/ 	.word	0x00009cd0
        /*0330*/ 	.word	0x00000005
        /*0334*/ 	.word	0x00000000
        /*0338*/ 	.short	0x010a
        /*033a*/ 	.byte	0x3f
	.zero		1


	//   ....[43]....
        /*033c*/ 	.word	0x00009d30
        /*0340*/ 	.word	0x00000003
        /*0344*/ 	.word	0x00000000
        /*0348*/ 	.short	0x010a
        /*034a*/ 	.byte	0x3f
	.zero		1


	//   ....[44]....
        /*034c*/ 	.word	0x00009d80
        /*0350*/ 	.word	0x00000005
        /*0354*/ 	.word	0x00000000
        /*0358*/ 	.short	0x010a
        /*035a*/ 	.byte	0x3f
	.zero		1


	//   ....[45]....
        /*035c*/ 	.word	0x00009e50
        /*0360*/ 	.word	0x00000015
        /*0364*/ 	.word	0x00000058
        /*0368*/ 	.short	0x010a
        /*036a*/ 	.byte	0x3f
	.zero		1


	//   ....[46]....
        /*036c*/ 	.word	0x00009f20
        /*0370*/ 	.word	0x00000007
        /*0374*/ 	.word	0x00000000
        /*0378*/ 	.short	0x010a
        /*037a*/ 	.byte	0x3f
	.zero		1


	//   ....[47]....
        /*037c*/ 	.word	0x00009f70
        /*0380*/ 	.word	0x00000006
        /*0384*/ 	.word	0x00000000
        /*0388*/ 	.short	0x010a
        /*038a*/ 	.byte	0x3f
	.zero		1


	//   ....[48]....
        /*038c*/ 	.word	0x00009fc0
        /*0390*/ 	.word	0x00000007
        /*0394*/ 	.word	0x00000000
        /*0398*/ 	.short	0x010a
        /*039a*/ 	.byte	0x3f
	.zero		1


	//   ....[49]....
        /*039c*/ 	.word	0x0000a010
        /*03a0*/ 	.word	0x00000006
        /*03a4*/ 	.word	0x00000000
        /*03a8*/ 	.short	0x010a
        /*03aa*/ 	.byte	0x3f
	.zero		1


	//   ....[50]....
        /*03ac*/ 	.word	0x0000a060
        /*03b0*/ 	.word	0x00000007
        /*03b4*/ 	.word	0x00000000
        /*03b8*/ 	.short	0x010a
        /*03ba*/ 	.byte	0x3f
	.zero		1


	//   ....[51]....
        /*03bc*/ 	.word	0x0000a0b0
        /*03c0*/ 	.word	0x00000006
        /*03c4*/ 	.word	0x00000000
        /*03c8*/ 	.short	0x010a
        /*03ca*/ 	.byte	0x3f
	.zero		1


	//   ....[52]....
        /*03cc*/ 	.word	0x0000a100
        /*03d0*/ 	.word	0x00000007
        /*03d4*/ 	.word	0x00000000
        /*03d8*/ 	.short	0x010a
        /*03da*/ 	.byte	0x3f
	.zero		1


	//   ....[53]....
        /*03dc*/ 	.word	0x0000a150
        /*03e0*/ 	.word	0x00000006
        /*03e4*/ 	.word	0x00000000
        /*03e8*/ 	.short	0x010a
        /*03ea*/ 	.byte	0x3f
	.zero		1


	//   ....[54]....
        /*03ec*/ 	.word	0x0000a1a0
        /*03f0*/ 	.word	0x00000007
        /*03f4*/ 	.word	0x00000000
        /*03f8*/ 	.short	0x010a
        /*03fa*/ 	.byte	0x3f
	.zero		1


	//   ....[55]....
        /*03fc*/ 	.word	0x0000a1f0
        /*0400*/ 	.word	0x00000006
        /*0404*/ 	.word	0x00000000
        /*0408*/ 	.short	0x010a
        /*040a*/ 	.byte	0x3f
	.zero		1


	//----- nvinfo : EIATTR_NUM_MBARRIERS
	.align		4
.L_35:
        /*040c*/ 	.byte	0x03, 0x38
        /*040e*/ 	.short	0x0018


	//----- nvinfo : EIATTR_EXIT_INSTR_OFFSETS
	.align		4
        /*0410*/ 	.byte	0x04, 0x1c
        /*0412*/ 	.short	(.L_37 - .L_36)


	//   ....[0]....
.L_36:
        /*0414*/ 	.word	0x00000ae0


	//   ....[1]....
        /*0418*/ 	.word	0x00001300


	//   ....[2]....
        /*041c*/ 	.word	0x00008410


	//   ....[3]....
        /*0420*/ 	.word	0x00008970


	//   ....[4]....
        /*0424*/ 	.word	0x00009d20


	//----- nvinfo : EIATTR_MAX_THREADS
	.align		4
.L_37:
        /*0428*/ 	.byte	0x04, 0x05
        /*042a*/ 	.short	(.L_39 - .L_38)
.L_38:
        /*042c*/ 	.word	0x00000180
        /*0430*/ 	.word	0x00000001
        /*0434*/ 	.word	0x00000001


	//----- nvinfo : EIATTR_CRS_STACK_SIZE
	.align		4
.L_39:
        /*0438*/ 	.byte	0x04, 0x1e
        /*043a*/ 	.short	(.L_41 - .L_40)
.L_40:
        /*043c*/ 	.word	0x00000000


	//----- nvinfo : EIATTR_CBANK_PARAM_SIZE
	.align		4
.L_41:
        /*0440*/ 	.byte	0x03, 0x19
        /*0442*/ 	.short	0x0470


	//----- nvinfo : EIATTR_PARAM_CBANK
	.align		4
        /*0444*/ 	.byte	0x04, 0x0a
        /*0446*/ 	.short	(.L_43 - .L_42)
	.align		4
.L_42:
        /*0448*/ 	.word	index@(.nv.constant0._ZN7cutlass13device_kernelINS_4gemm6kernel13GemmUniversalIN4cute5tupleIJiiiiEEENS1_10collective13CollectiveMmaINS1_34MainloopSm90TmaGmmaWarpSpecializedILi11ENS5_IJNS4_1CILi2EEENSA_ILi1EEESC_EEENS1_35KernelTmaWarpSpecializedCooperativeEEENS5_IJNSA_ILi128EEENSA_ILi192EEENSA_ILi32EEEEEENS_6half_tENS5_IJlSC_lEEESK_SL_NS4_8TiledMMAINS4_8MMA_AtomIJNS4_4SM904GMMA26MMA_64x192x16_F32F16F16_SSILNSP_5MajorE0ELSR_0ELNSP_7ScaleInE1ELSS_1EEEEEENS4_6LayoutISD_NS5_IJSC_NSA_ILi0EEESW_EEEEENS5_IJNS4_10UnderscoreESZ_SZ_EEEEENS4_13SM90_TMA_LOADENS4_14ComposedLayoutINS4_7SwizzleILi2ELi4ELi3EEENS4_18smem_ptr_flag_bitsILi16EEENSV_INS5_IJNSA_ILi8EEESI_EEENS5_IJSI_SC_EEEEEEEvNS4_8identityENS4_23SM90_TMA_LOAD_MULTICASTES1C_vS1D_EENS_8epilogue10collective6detail29Sm90TmaWarpSpecializedAdapterINS1H_15DefaultEpilogueISK_SL_SL_NS1G_6thread17LinearCombinationISK_Li1EffLNS1L_9ScaleType4KindE0ELNS_15FloatRoundStyleE2ESK_EENS1_15EpilogueDefaultEEEEEvvEEEEvNT_6ParamsE)
        /*044c*/ 	.short	0x0210
        /*044e*/ 	.short	0x0470


	//----- nvinfo : EIATTR_SW_WAR
	.align		4
.L_43:
        /*0450*/ 	.byte	0x04, 0x36
        /*0452*/ 	.short	(.L_45 - .L_44)
.L_44:
        /*0454*/ 	.word	0x00000008
.L_45:


//--------------------- .nv.callgraph             --------------------------
	.section	.nv.callgraph,"",@"SHT_CUDA_CALLGRAPH"
	.align	4
	.sectionentsize	8
	.align		4
        /*0000*/ 	.word	0x00000000
	.align		4
        /*0004*/ 	.word	0xffffffff
	.align		4
        /*0008*/ 	.word	index@(_ZN7cutlass13device_kernelINS_4gemm6kernel13GemmUniversalIN4cute5tupleIJiiiiEEENS1_10collective13CollectiveMmaINS1_34MainloopSm90TmaGmmaWarpSpecializedILi11ENS5_IJNS4_1CILi2EEENSA_ILi1EEESC_EEENS1_35KernelTmaWarpSpecializedCooperativeEEENS5_IJNSA_ILi128EEENSA_ILi192EEENSA_ILi32EEEEEENS_6half_tENS5_IJlSC_lEEESK_SL_NS4_8TiledMMAINS4_8MMA_AtomIJNS4_4SM904GMMA26MMA_64x192x16_F32F16F16_SSILNSP_5MajorE0ELSR_0ELNSP_7ScaleInE1ELSS_1EEEEEENS4_6LayoutISD_NS5_IJSC_NSA_ILi0EEESW_EEEEENS5_IJNS4_10UnderscoreESZ_SZ_EEEEENS4_13SM90_TMA_LOADENS4_14ComposedLayoutINS4_7SwizzleILi2ELi4ELi3EEENS4_18smem_ptr_flag_bitsILi16EEENSV_INS5_IJNSA_ILi8EEESI_EEENS5_IJSI_SC_EEEEEEEvNS4_8identityENS4_23SM90_TMA_LOAD_MULTICASTES1C_vS1D_EENS_8epilogue10collective6detail29Sm90TmaWarpSpecializedAdapterINS1H_15DefaultEpilogueISK_SL_SL_NS1G_6thread17LinearCombinationISK_Li1EffLNS1L_9ScaleType4KindE0ELNS_15FloatRoundStyleE2ESK_EENS1_15EpilogueDefaultEEEEEvvEEEEvNT_6ParamsE)
	.align		4
        /*000c*/ 	.word	index@(__assertfail)
	.align		4
        /*0010*/ 	.word	0x00000000
	.align		4
        /*0014*/ 	.word	0xfffffffe
	.align		4
        /*0018*/ 	.word	0x00000000
	.align		4
        /*001c*/ 	.word	0xfffffffd
	.align		4
        /*0020*/ 	.word	0x00000000
	.align		4
        /*0024*/ 	.word	0xfffffffc


//--------------------- .nv.constant4             --------------------------
	.section	.nv.constant4,"a",@progbits
	.align	8
	.align		8
.nv.constant4:
        /*0000*/ 	.dword	__assertfail
	.align		8
        /*0008*/ 	.dword	__unnamed_1
	.align		8
        /*0010*/ 	.dword	_ZN39_INTERNAL_cc7e8f6f_4_k_cu_bbb8d382_59324cuda3std3__45__cpo5beginE
	.align		8
        /*0018*/ 	.dword	_ZN39_INTERNAL_cc7e8f6f_4_k_cu_bbb8d382_59324cuda3std3__45__cpo3endE
	.align		8
        /*0020*/ 	.dword	_ZN39_INTERNAL_cc7e8f6f_4_k_cu_bbb8d382_59324cuda3std3__45__cpo6cbeginE
	.align		8
        /*0028*/ 	.dword	_ZN39_INTERNAL_cc7e8f6f_4_k_cu_bbb8d382_59324cuda3std3__45__cpo4cendE
	.align		8
        /*0030*/ 	.dword	_ZN39_INTERNAL_cc7e8f6f_4_k_cu_bbb8d382_59324cuda3std3__441_GLOBAL__N__cc7e8f6f_4_k_cu_bbb8d382_59326ignoreE
	.align		8
        /*0038*/ 	.dword	_ZN39_INTERNAL_cc7e8f6f_4_k_cu_bbb8d382_59324cuda3std3__419piecewise_constructE
	.align		8
        /*0040*/ 	.dword	_ZN39_INTERNAL_cc7e8f6f_4_k_cu_bbb8d382_59324cuda3std3__48in_placeE
	.align		8
        /*0048*/ 	.dword	_ZN39_INTERNAL_cc7e8f6f_4_k_cu_bbb8d382_59324cuda3std6ranges3__45__cpo4swapE
	.align		8
        /*0050*/ 	.dword	_ZN39_INTERNAL_cc7e8f6f_4_k_cu_bbb8d382_59324cuda3std6ranges3__45__cpo9iter_moveE
	.align		8
        /*0058*/ 	.dword	_ZN39_INTERNAL_cc7e8f6f_4_k_cu_bbb8d382_59324cute7productE
	.align		8
        /*0060*/ 	.dword	_ZN39_INTERNAL_cc7e8f6f_4_k_cu_bbb8d382_59324cute1_E
	.align		8
        /*0068*/ 	.dword	$str$22
	.align		8
        /*0070*/ 	.dword	$str$23


//--------------------- .text._ZN7cutlass13device_kernelINS_4gemm6kernel13GemmUniversalIN4cute5tupleIJiiiiEEENS1_10collective13CollectiveMmaINS1_34MainloopSm90TmaGmmaWarpSpecializedILi11ENS5_IJNS4_1CILi2EEENSA_ILi1EEESC_EEENS1_35KernelTmaWarpSpecializedCooperativeEEENS5_IJNSA_ILi128EEENSA_ILi192EEENSA_ILi32EEEEEENS_6half_tENS5_IJlSC_lEEESK_SL_NS4_8TiledMMAINS4_8MMA_AtomIJNS4_4SM904GMMA26MMA_64x192x16_F32F16F16_SSILNSP_5MajorE0ELSR_0ELNSP_7ScaleInE1ELSS_1EEEEEENS4_6LayoutISD_NS5_IJSC_NSA_ILi0EEESW_EEEEENS5_IJNS4_10UnderscoreESZ_SZ_EEEEENS4_13SM90_TMA_LOADENS4_14ComposedLayoutINS4_7SwizzleILi2ELi4ELi3EEENS4_18smem_ptr_flag_bitsILi16EEENSV_INS5_IJNSA_ILi8EEESI_EEENS5_IJSI_SC_EEEEEEEvNS4_8identityENS4_23SM90_TMA_LOAD_MULTICASTES1C_vS1D_EENS_8epilogue10collective6detail29Sm90TmaWarpSpecializedAdapterINS1H_15DefaultEpilogueISK_SL_SL_NS1G_6thread17LinearCombinationISK_Li1EffLNS1L_9ScaleType4KindE0ELNS_15FloatRoundStyleE2ESK_EENS1_15EpilogueDefaultEEEEEvvEEEEvNT_6ParamsE --------------------------
	.section	.text._ZN7cutlass13device_kernelINS_4gemm6kernel13GemmUniversalIN4cute5tupleIJiiiiEEENS1_10collective13CollectiveMmaINS1_34MainloopSm90TmaGmmaWarpSpecializedILi11ENS5_IJNS4_1CILi2EEENSA_ILi1EEESC_EEENS1_35KernelTmaWarpSpecializedCooperativeEEENS5_IJNSA_ILi128EEENSA_ILi192EEENSA_ILi32EEEEEENS_6half_tENS5_IJlSC_lEEESK_SL_NS4_8TiledMMAINS4_8MMA_AtomIJNS4_4SM904GMMA26MMA_64x192x16_F32F16F16_SSILNSP_5MajorE0ELSR_0ELNSP_7ScaleInE1ELSS_1EEEEEENS4_6LayoutISD_NS5_IJSC_NSA_ILi0EEESW_EEEEENS5_IJNS4_10UnderscoreESZ_SZ_EEEEENS4_13SM90_TMA_LOADENS4_14ComposedLayoutINS4_7SwizzleILi2ELi4ELi3EEENS4_18smem_ptr_flag_bitsILi16EEENSV_INS5_IJNSA_ILi8EEESI_EEENS5_IJSI_SC_EEEEEEEvNS4_8identityENS4_23SM90_TMA_LOAD_MULTICASTES1C_vS1D_EENS_8epilogue10collective6detail29Sm90TmaWarpSpecializedAdapterINS1H_15DefaultEpilogueISK_SL_SL_NS1G_6thread17LinearCombinationISK_Li1EffLNS1L_9ScaleType4KindE0ELNS_15FloatRoundStyleE2ESK_EENS1_15EpilogueDefaultEEEEEvvEEEEvNT_6ParamsE,"ax",@progbits
	.align	128
.text._ZN7cutlass13device_kernelINS_4gemm6kernel13GemmUniversalIN4cute5tupleIJiiiiEEENS1_10collective13CollectiveMmaINS1_34MainloopSm90TmaGmmaWarpSpecializedILi11ENS5_IJNS4_1CILi2EEENSA_ILi1EEESC_EEENS1_35KernelTmaWarpSpecializedCooperativeEEENS5_IJNSA_ILi128EEENSA_ILi192EEENSA_ILi32EEEEEENS_6half_tENS5_IJlSC_lEEESK_SL_NS4_8TiledMMAINS4_8MMA_AtomIJNS4_4SM904GMMA26MMA_64x192x16_F32F16F16_SSILNSP_5MajorE0ELSR_0ELNSP_7ScaleInE1ELSS_1EEEEEENS4_6LayoutISD_NS5_IJSC_NSA_ILi0EEESW_EEEEENS5_IJNS4_10UnderscoreESZ_SZ_EEEEENS4_13SM90_TMA_LOADENS4_14ComposedLayoutINS4_7SwizzleILi2ELi4ELi3EEENS4_18smem_ptr_flag_bitsILi16EEENSV_INS5_IJNSA_ILi8EEESI_EEENS5_IJSI_SC_EEEEEEEvNS4_8identityENS4_23SM90_TMA_LOAD_MULTICASTES1C_vS1D_EENS_8epilogue10collective6detail29Sm90TmaWarpSpecializedAdapterINS1H_15DefaultEpilogueISK_SL_SL_NS1G_6thread17LinearCombinationISK_Li1EffLNS1L_9ScaleType4KindE0ELNS_15FloatRoundStyleE2ESK_EENS1_15EpilogueDefaultEEEEEvvEEEEvNT_6ParamsE:
        .type           _ZN7cutlass13device_kernelINS_4gemm6kernel13GemmUniversalIN4cute5tupleIJiiiiEEENS1_10collective13CollectiveMmaINS1_34MainloopSm90TmaGmmaWarpSpecializedILi11ENS5_IJNS4_1CILi2EEENSA_ILi1EEESC_EEENS1_35KernelTmaWarpSpecializedCooperativeEEENS5_IJNSA_ILi128EEENSA_ILi192EEENSA_ILi32EEEEEENS_6half_tENS5_IJlSC_lEEESK_SL_NS4_8TiledMMAINS4_8MMA_AtomIJNS4_4SM904GMMA26MMA_64x192x16_F32F16F16_SSILNSP_5MajorE0ELSR_0ELNSP_7ScaleInE1ELSS_1EEEEEENS4_6LayoutISD_NS5_IJSC_NSA_ILi0EEESW_EEEEENS5_IJNS4_10UnderscoreESZ_SZ_EEEEENS4_13SM90_TMA_LOADENS4_14ComposedLayoutINS4_7SwizzleILi2ELi4ELi3EEENS4_18smem_ptr_flag_bitsILi16EEENSV_INS5_IJNSA_ILi8EEESI_EEENS5_IJSI_SC_EEEEEEEvNS4_8identityENS4_23SM90_TMA_LOAD_MULTICASTES1C_vS1D_EENS_8epilogue10collective6detail29Sm90TmaWarpSpecializedAdapterINS1H_15DefaultEpilogueISK_SL_SL_NS1G_6thread17LinearCombinationISK_Li1EffLNS1L_9ScaleType4KindE0ELNS_15FloatRoundStyleE2ESK_EENS1_15EpilogueDefaultEEEEEvvEEEEvNT_6ParamsE,@function
        .size           _ZN7cutlass13device_kernelINS_4gemm6kernel13GemmUniversalIN4cute5tupleIJiiiiEEENS1_10collective13CollectiveMmaINS1_34MainloopSm90TmaGmmaWarpSpecializedILi11ENS5_IJNS4_1CILi2EEENSA_ILi1EEESC_EEENS1_35KernelTmaWarpSpecializedCooperativeEEENS5_IJNSA_ILi128EEENSA_ILi192EEENSA_ILi32EEEEEENS_6half_tENS5_IJlSC_lEEESK_SL_NS4_8TiledMMAINS4_8MMA_AtomIJNS4_4SM904GMMA26MMA_64x192x16_F32F16F16_SSILNSP_5MajorE0ELSR_0ELNSP_7ScaleInE1ELSS_1EEEEEENS4_6LayoutISD_NS5_IJSC_NSA_ILi0EEESW_EEEEENS5_IJNS4_10UnderscoreESZ_SZ_EEEEENS4_13SM90_TMA_LOADENS4_14ComposedLayoutINS4_7SwizzleILi2ELi4ELi3EEENS4_18smem_ptr_flag_bitsILi16EEENSV_INS5_IJNSA_ILi8EEESI_EEENS5_IJSI_SC_EEEEEEEvNS4_8identityENS4_23SM90_TMA_LOAD_MULTICASTES1C_vS1D_EENS_8epilogue10collective6detail29Sm90TmaWarpSpecializedAdapterINS1H_15DefaultEpilogueISK_SL_SL_NS1G_6thread17LinearCombinationISK_Li1EffLNS1L_9ScaleType4KindE0ELNS_15FloatRoundStyleE2ESK_EENS1_15EpilogueDefaultEEEEEvvEEEEvNT_6ParamsE,(.L_x_276 - _ZN7cutlass13device_kernelINS_4gemm6kernel13GemmUniversalIN4cute5tupleIJiiiiEEENS1_10collective13CollectiveMmaINS1_34MainloopSm90TmaGmmaWarpSpecializedILi11ENS5_IJNS4_1CILi2EEENSA_ILi1EEESC_EEENS1_35KernelTmaWarpSpecializedCooperativeEEENS5_IJNSA_ILi128EEENSA_ILi192EEENSA_ILi32EEEEEENS_6half_tENS5_IJlSC_lEEESK_SL_NS4_8TiledMMAINS4_8MMA_AtomIJNS4_4SM904GMMA26MMA_64x192x16_F32F16F16_SSILNSP_5MajorE0ELSR_0ELNSP_7ScaleInE1ELSS_1EEEEEENS4_6LayoutISD_NS5_IJSC_NSA_ILi0EEESW_EEEEENS5_IJNS4_10UnderscoreESZ_SZ_EEEEENS4_13SM90_TMA_LOADENS4_14ComposedLayoutINS4_7SwizzleILi2ELi4ELi3EEENS4_18smem_ptr_flag_bitsILi16EEENSV_INS5_IJNSA_ILi8EEESI_EEENS5_IJSI_SC_EEEEEEEvNS4_8identityENS4_23SM90_TMA_LOAD_MULTICASTES1C_vS1D_EENS_8epilogue10collective6detail29Sm90TmaWarpSpecializedAdapterINS1H_15DefaultEpilogueISK_SL_SL_NS1G_6thread17LinearCombinationISK_Li1EffLNS1L_9ScaleType4KindE0ELNS_15FloatRoundStyleE2ESK_EENS1_15EpilogueDefaultEEEEEvvEEEEvNT_6ParamsE)
        .other          _ZN7cutlass13device_kernelINS_4gemm6kernel13GemmUniversalIN4cute5tupleIJiiiiEEENS1_10collective13CollectiveMmaINS1_34MainloopSm90TmaGmmaWarpSpecializedILi11ENS5_IJNS4_1CILi2EEENSA_ILi1EEESC_EEENS1_35KernelTmaWarpSpecializedCooperativeEEENS5_IJNSA_ILi128EEENSA_ILi192EEENSA_ILi32EEEEEENS_6half_tENS5_IJlSC_lEEESK_SL_NS4_8TiledMMAINS4_8MMA_AtomIJNS4_4SM904GMMA26MMA_64x192x16_F32F16F16_SSILNSP_5MajorE0ELSR_0ELNSP_7ScaleInE1ELSS_1EEEEEENS4_6LayoutISD_NS5_IJSC_NSA_ILi0EEESW_EEEEENS5_IJNS4_10UnderscoreESZ_SZ_EEEEENS4_13SM90_TMA_LOADENS4_14ComposedLayoutINS4_7SwizzleILi2ELi4ELi3EEENS4_18smem_ptr_flag_bitsILi16EEENSV_INS5_IJNSA_ILi8EEESI_EEENS5_IJSI_SC_EEEEEEEvNS4_8identityENS4_23SM90_TMA_LOAD_MULTICASTES1C_vS1D_EENS_8epilogue10collective6detail29Sm90TmaWarpSpecializedAdapterINS1H_15DefaultEpilogueISK_SL_SL_NS1G_6thread17LinearCombinationISK_Li1EffLNS1L_9ScaleType4KindE0ELNS_15FloatRoundStyleE2ESK_EENS1_15EpilogueDefaultEEEEEvvEEEEvNT_6ParamsE,@"STO_CUDA_ENTRY STV_DEFAULT"
_ZN7cutlass13device_kernelINS_4gemm6kernel13GemmUniversalIN4cute5tupleIJiiiiEEENS1_10collective13CollectiveMmaINS1_34MainloopSm90TmaGmmaWarpSpecializedILi11ENS5_IJNS4_1CILi2EEENSA_ILi1EEESC_EEENS1_35KernelTmaWarpSpecializedCooperativeEEENS5_IJNSA_ILi128EEENSA_ILi192EEENSA_ILi32EEEEEENS_6half_tENS5_IJlSC_lEEESK_SL_NS4_8TiledMMAINS4_8MMA_AtomIJNS4_4SM904GMMA26MMA_64x192x16_F32F16F16_SSILNSP_5MajorE0ELSR_0ELNSP_7ScaleInE1ELSS_1EEEEEENS4_6LayoutISD_NS5_IJSC_NSA_ILi0EEESW_EEEEENS5_IJNS4_10UnderscoreESZ_SZ_EEEEENS4_13SM90_TMA_LOADENS4_14ComposedLayoutINS4_7SwizzleILi2ELi4ELi3EEENS4_18smem_ptr_flag_bitsILi16EEENSV_INS5_IJNSA_ILi8EEESI_EEENS5_IJSI_SC_EEEEEEEvNS4_8identityENS4_23SM90_TMA_LOAD_MULTICASTES1C_vS1D_EENS_8epilogue10collective6detail29Sm90TmaWarpSpecializedAdapterINS1H_15DefaultEpilogueISK_SL_SL_NS1G_6thread17LinearCombinationISK_Li1EffLNS1L_9ScaleType4KindE0ELNS_15FloatRoundStyleE2ESK_EENS1_15EpilogueDefaultEEEEEvvEEEEvNT_6ParamsE:
[----:B------:R-:W0:Y:S01]  /*0000*/  LDC R1, c[0x0][0x28] ;  /* 0x00000a00ff017b82 */ /* 0x000e220000000800 */
[----:B------:R-:W1:Y:S01]  /*0010*/  S2R R128, SR_TID.X ;  /* 0x0000000000807919 */ /* 0x000e620000002100 */
[----:B------:R-:W-:Y:S01]  /*0020*/  ELECT P0, URZ, PT ;  /* 0x00000000003f782f */ /* 0x000fe20003800000 */
[----:B------:R-:W-:Y:S01]  /*0030*/  BSSY B0, `(.L_x_0) ;  /* 0x000000f000007945 */ /* 0x000fe20003800000 */
[--C-:B-1----:R-:W-:Y:S02]  /*0040*/  SHF.R.U32.HI R0, RZ, 0x5, R128.reuse ;  /* 0x00000005ff007819 */ /* 0x102fe40000011680 */
[----:B------:R-:W-:-:S03]  /*0050*/  SHF.R.U32.HI R7, RZ, 0x7, R128 ;  /* 0x00000007ff077819 */ /* 0x000fc60000011680 */
[----:B------:R-:W1:Y:S04]  /*0060*/  SHFL.IDX PT, R3, R0, RZ, 0x1f ;  /* 0x00001fff00037589 */ /* 0x000e6800000e0000 */
[----:B------:R2:W3:Y:S01]  /*0070*/  SHFL.IDX PT, R2, R7, RZ, 0x1f ;  /* 0x00001fff07027589 */ /* 0x0004e200000e0000 */
[----:B-1----:R-:W-:-:S13]  /*0080*/  ISETP.NE.OR P0, PT, R3, RZ, !P0 ;  /* 0x000000ff0300720c */ /* 0x002fda0004705670 */
[----:B0-23--:R-:W-:Y:S05]  /*0090*/  @P0 BRA `(.L_x_1) ;  /* 0x0000000000200947 */ /* 0x00dfea0003800000 */
[----:B------:R-:W-:Y:S02]  /*00a0*/  ULDC.64 UR4, c[0x0][0x198] ;  /* 0x0000660000047ab9 */ /* 0x000fe40000000a00 */
[----:B------:R-:W-:Y:S02]  /*00b0*/  UIADD3 UR6, UP0, UR4, 0xf0, URZ ;  /* 0x000000f004067890 */ /* 0x000fe4000ff1e03f */
[----:B------:R-:W-:Y:S02]  /*00c0*/  UIADD3 UR4, UP1, UR4, 0x1f0, URZ ;  /* 0x000001f004047890 */ /* 0x000fe4000ff3e03f */
[----:B------:R-:W-:Y:S02]  /*00d0*/  UIADD3.X UR7, URZ, UR5, URZ, UP0, !UPT ;  /* 0x000000053f077290 */ /* 0x000fe400087fe43f */
[----:B------:R-:W-:-:S07]  /*00e0*/  UIADD3.X UR5, URZ, UR5, URZ, UP1, !UPT ;  /* 0x000000053f057290 */ /* 0x000fce0008ffe43f */
[----:B------:R0:W-:Y:S02]  /*00f0*/  UTMACCTL.PF [UR6] ;  /* 0x00000000060079b9 */ /* 0x0001e40008040000 */
[----:B------:R0:W-:Y:S02]  /*0100*/  UTMACCTL.PF [UR4] ;  /* 0x00000000040079b9 */ /* 0x0001e40008040000 */
[----:B0-----:R-:W-:Y:S01]  /*0110*/  NOP ;  /* 0x0000000000007918 */ /* 0x001fe20000000000 */
.L_x_1:
[----:B------:R-:W-:Y:S05]  /*0120*/  BSYNC B0 ;  /* 0x0000000000007941 */ /* 0x000fea0003800000 */
.L_x_0:
[----:B------:R-:W0:Y:S02]  /*0130*/  SHFL.IDX PT, R5, R0, RZ, 0x1f ;  /* 0x00001fff00057589 */ /* 0x000e2400000e0000 */
[----:B0-----:R-:W-:-:S13]  /*0140*/  ISETP.NE.AND P0, PT, R5, RZ, PT ;  /* 0x000000ff0500720c */ /* 0x001fda0003f05270 */
[----:B------:R-:W-:Y:S05]  /*0150*/  @P0 BRA `(.L_x_2) ;  /* 0x00000000009c0947 */ /* 0x000fea0003800000 */
[----:B------:R-:W-:Y:S01]  /*0160*/  ELECT P0, URZ, PT ;  /* 0x00000000003f782f */ /* 0x000fe20003800000 */
[----:B------:R-:W-:-:S12]  /*0170*/  BSSY B0, `(.L_x_2) ;  /* 0x0000025000007945 */ /* 0x000fd80003800000 */
[----:B------:R-:W-:Y:S05]  /*0180*/  @!P0 BRA `(.L_x_3) ;  /* 0x00000000008c8947 */ /* 0x000fea0003800000 */
[----:B------:R-:W0:Y:S01]  /*0190*/  S2UR UR8, SR_CgaCtaId ;  /* 0x00000000000879c3 */ /* 0x000e220000008800 */
[----:B------:R-:W-:Y:S01]  /*01a0*/  UMOV UR4, 0x400 ;  /* 0x0000040000047882 */ /* 0x000fe20000000000 */
[----:B------:R-:W-:Y:S01]  /*01b0*/  UMOV UR5, 0x1 ;  /* 0x0000000100057882 */ /* 0x000fe20000000000 */
[----:B------:R-:W-:Y:S02]  /*01c0*/  UMOV UR6, 0x4 ;  /* 0x0000000400067882 */ /* 0x000fe40000000000 */
[----:B------:R-:W-:-:S04]  /*01d0*/  UIADD3 UR6, -UR6, 0x100000, URZ ;  /* 0x0010000006067890 */ /* 0x000fc8000fffe13f */
[----:B------:R-:W-:Y:S02]  /*01e0*/  USHF.L.U32 UR7, UR6, 0xb, URZ ;  /* 0x0000000b06077899 */ /* 0x000fe4000800063f */
[----:B------:R-:W-:Y:S02]  /*01f0*/  USHF.L.U32 UR6, UR6, 0x1, URZ ;  /* 0x0000000106067899 */ /* 0x000fe4000800063f */
[----:B0-----:R-:W-:Y:S02]  /*0200*/  ULEA UR8, UR8, UR4, 0x18 ;  /* 0x0000000408087291 */ /* 0x001fe4000f8ec03f */
[----:B------:R-:W-:-:S04]  /*0210*/  UIADD3 UR4, -UR5, 0x100000, URZ ;  /* 0x0010000005047890 */ /* 0x000fc8000fffe13f */
[----:B------:R-:W-:Y:S02]  /*0220*/  USHF.L.U32 UR5, UR4, 0xb, URZ ;  /* 0x0000000b04057899 */ /* 0x000fe4000800063f */
[----:B------:R-:W-:Y:S01]  /*0230*/  USHF.L.U32 UR4, UR4, 0x1, URZ ;  /* 0x0000000104047899 */ /* 0x000fe2000800063f */
[----:B------:R-:W0:Y:S11]  /*0240*/  FENCE.VIEW.ASYNC.S ;  /* 0x00000000000073c6 */ /* 0x000e360000000000 */
[----:B0-----:R0:W1:Y:S01]  /*0250*/  SYNCS.EXCH.64 URZ, [UR8], UR4 ;  /* 0x00000004083f75b2 */ /* 0x0010620008000100 */
[----:B------:R0:W2:Y:S01]  /*0260*/  SYNCS.EXCH.64 URZ, [UR8+0x58], UR6 ;  /* 0x00005806083f75b2 */ /* 0x0000a20008000100 */
[----:B------:R0:W3:Y:S01]  /*0270*/  SYNCS.EXCH.64 URZ, [UR8+0x8], UR4 ;  /* 0x00000804083f75b2 */ /* 0x0000e20008000100 */
[----:B------:R0:W4:Y:S01]  /*0280*/  SYNCS.EXCH.64 URZ, [UR8+0x60], UR6 ;  /* 0x00006006083f75b2 */ /* 0x0001220008000100 */
[----:B------:R0:W0:Y:S01]  /*0290*/  SYNCS.EXCH.64 URZ, [UR8+0x10], UR4 ;  /* 0x00001004083f75b2 */ /* 0x0000220008000100 */
        /* <DEDUP_REMOVED lines=17> */
[----:B------:R-:W-:Y:S01]  /*03b0*/  NOP ;  /* 0x0000000000007918 */ /* 0x000fe20000000000 */
.L_x_3:
[----:B0-----:R-:W-:Y:S05]  /*03c0*/  BSYNC B0 ;  /* 0x0000000000007941 */ /* 0x001fea0003800000 */
.L_x_2:
[----:B------:R-:W-:Y:S01]  /*03d0*/  SHF.R.S32.HI R9, RZ, 0x1f, R128 ;  /* 0x0000001fff097819 */ /* 0x000fe20000011480 */
[----:B------:R-:W0:Y:S01]  /*03e0*/  SHFL.IDX PT, R0, R0, RZ, 0x1f ;  /* 0x00001fff00007589 */ /* 0x000e2200000e0000 */
[----:B------:R-:W5:Y:S01]  /*03f0*/  S2UR UR8, SR_CTAID.X ;  /* 0x00000000000879c3 */ /* 0x000f620000002500 */
[----:B------:R-:W-:Y:S02]  /*0400*/  ELECT P0, URZ, PT ;  /* 0x00000000003f782f */ /* 0x000fe40003800000 */
[----:B------:R-:W-:Y:S01]  /*0410*/  LEA.HI R9, R9, R128, RZ, 0x7 ;  /* 0x0000008009097211 */ /* 0x000fe200078f38ff */
[----:B------:R-:W1:Y:S01]  /*0420*/  S2R R4, SR_CTAID.Y ;  /* 0x0000000000047919 */ /* 0x000e620000002600 */
[----:B------:R-:W-:Y:S01]  /*0430*/  SHF.R.S32.HI R6, RZ, 0x1f, R5 ;  /* 0x0000001fff067819 */ /* 0x000fe20000011405 */
[----:B------:R-:W-:Y:S01]  /*0440*/  ULDC UR4, c[0x0][0x150] ;  /* 0x0000540000047ab9 */ /* 0x000fe20000000800 */
[----:B------:R-:W-:Y:S01]  /*0450*/  LOP3.LUT R9, R9, 0xffffff80, RZ, 0xc0, !PT ;  /* 0xffffff8009097812 */ /* 0x000fe200078ec0ff */
[----:B------:R-:W-:Y:S01]  /*0460*/  NOP ;  /* 0x0000000000007918 */ /* 0x000fe20000000000 */
[----:B------:R-:W-:Y:S01]  /*0470*/  LEA.HI R6, R6, R5, RZ, 0x2 ;  /* 0x0000000506067211 */ /* 0x000fe200078f10ff */
[----:B------:R-:W2:Y:S01]  /*0480*/  LDC R11, c[0x0][0x144] ;  /* 0x00005100ff0b7b82 */ /* 0x000ea20000000800 */
[----:B------:R-:W-:Y:S01]  /*0490*/  NOP ;  /* 0x0000000000007918 */ /* 0x000fe20000000000 */
[----:B------:R-:W-:Y:S01]  /*04a0*/  IMAD.IADD R8, R128, 0x1, -R9 ;  /* 0x0000000180087824 */ /* 0x000fe200078e0a09 */
[----:B------:R-:W-:Y:S01]  /*04b0*/  LOP3.LUT R6, R6, 0x3ffffffc, RZ, 0xc0, !PT ;  /* 0x3ffffffc06067812 */ /* 0x000fe200078ec0ff */
[----:B------:R-:W-:Y:S01]  /*04c0*/  IMAD.MOV.U32 R22, RZ, RZ, 0x1 ;  /* 0x00000001ff167424 */ /* 0x000fe200078e00ff */
[----:B------:R-:W-:-:S02]  /*04d0*/  ISETP.NE.AND P3, PT, R2, RZ, PT ;  /* 0x000000ff0200720c */ /* 0x000fc40003f65270 */
[----:B------:R-:W-:Y:S01]  /*04e0*/  SHF.R.S32.HI R9, RZ, 0x1f, R8 ;  /* 0x0000001fff097819 */ /* 0x000fe20000011408 */
[----:B------:R-:W-:Y:S01]  /*04f0*/  IMAD.IADD R6, R5, 0x1, -R6 ;  /* 0x0000000105067824 */ /* 0x000fe200078e0a06 */
[----:B------:R-:W3:Y:S02]  /*0500*/  LDC R13, c[0x0][0x140] ;  /* 0x00005000ff0d7b82 */ /* 0x000ee40000000800 */
[----:B------:R-:W-:Y:S02]  /*0510*/  LEA.HI R9, R9, R8, RZ, 0x3 ;  /* 0x0000000809097211 */ /* 0x000fe400078f18ff */
[----:B0-----:R-:W-:Y:S02]  /*0520*/  ISETP.NE.OR P0, PT, R0, RZ, !P0 ;  /* 0x000000ff0000720c */ /* 0x001fe40004705670 */
[----:B------:R-:W-:Y:S02]  /*0530*/  SHF.R.S32.HI R0, RZ, 0x3, R9 ;  /* 0x00000003ff007819 */ /* 0x000fe40000011409 */
[----:B-----5:R-:W-:-:S02]  /*0540*/  I2FP.F32.U32 R10, UR8 ;  /* 0x00000008000a7c45 */ /* 0x020fc40008201000 */
[----:B------:R-:W-:-:S03]  /*0550*/  SHF.R.S32.HI R9, RZ, 0x1f, R9 ;  /* 0x0000001fff097819 */ /* 0x000fc60000011409 */
[----:B------:R-:W-:Y:S01]  /*0560*/  FMUL R10, R10, UR4 ;  /* 0x000000040a0a7c20 */ /* 0x000fe20008400000 */
[----:B------:R-:W-:Y:S01]  /*0570*/  LEA.HI R9, R9, R0, RZ, 0x2 ;  /* 0x0000000009097211 */ /* 0x000fe200078f10ff */
[----:B------:R-:W-:Y:S01]  /*0580*/  ULDC UR4, c[0x0][0x154] ;  /* 0x0000550000047ab9 */ /* 0x000fe20000000800 */
[----:B-1----:R-:W-:Y:S01]  /*0590*/  I2FP.F32.U32 R12, R4 ;  /* 0x00000004000c7245 */ /* 0x002fe20000201000 */
[----:B------:R-:W-:Y:S01]  /*05a0*/  VOTEU.ALL UP0, P0 ;  /* 0x00000000003f7886 */ /* 0x000fe20000000000 */
[----:B------:R-:W-:Y:S01]  /*05b0*/  LOP3.LUT R9, R9, 0xfffffffc, RZ, 0xc0, !PT ;  /* 0xfffffffc09097812 */ /* 0x000fe200078ec0ff */
[----:B------:R-:W0:Y:S01]  /*05c0*/  F2I.U32.TRUNC.NTZ R10, R10 ;  /* 0x0000000a000a7305 */ /* 0x000e22000020f000 */
[----:B------:R-:W-:Y:S01]  /*05d0*/  VOTEU.ALL UP1, P0 ;  /* 0x00000000003f7886 */ /* 0x000fe20000020000 */
[----:B------:R-:W-:Y:S01]  /*05e0*/  FMUL R12, R12, UR4 ;  /* 0x000000040c0c7c20 */ /* 0x000fe20008400000 */
[----:B------:R-:W1:Y:S01]  /*05f0*/  @!UP0 S2UR UR7, SR_CgaCtaId ;  /* 0x00000000000789c3 */ /* 0x000e620000008800 */
[----:B------:R-:W-:Y:S01]  /*0600*/  IMAD.IADD R9, R0, 0x1, -R9 ;  /* 0x0000000100097824 */ /* 0x000fe200078e0a09 */
[----:B------:R-:W-:Y:S01]  /*0610*/  SHF.R.S32.HI R0, RZ, 0x1f, R3 ;  /* 0x0000001fff007819 */ /* 0x000fe20000011403 */
[----:B------:R-:W-:Y:S01]  /*0620*/  UMOV UR4, 0x20 ;  /* 0x0000002000047882 */ /* 0x000fe20000000000 */
[----:B------:R-:W-:Y:S01]  /*0630*/  @!UP0 UMOV UR6, 0x400 ;  /* 0x0000040000068882 */ /* 0x000fe20000000000 */
[----:B------:R-:W-:Y:S01]  /*0640*/  IMAD R19, R6, 0x4, R9 ;  /* 0x0000000406137824 */ /* 0x000fe200078e0209 */
[----:B------:R-:W5:Y:S01]  /*0650*/  F2I.U32.TRUNC.NTZ R12, R12 ;  /* 0x0000000c000c7305 */ /* 0x000f62000020f000 */
[----:B------:R-:W-:Y:S01]  /*0660*/  LEA.HI R0, R0, R3, RZ, 0x2 ;  /* 0x0000000300007211 */ /* 0x000fe200078f10ff */
[----:B------:R-:W4:Y:S01]  /*0670*/  LDC R9, c[0x0][0x148] ;  /* 0x00005200ff097b82 */ /* 0x000f220000000800 */
[----:B------:R-:W-:-:S04]  /*0680*/  @!UP0 UIADD3 UR4, -UR4, 0x100000, URZ ;  /* 0x0010000004048890 */ /* 0x000fc8000fffe13f */
[----:B------:R-:W-:Y:S02]  /*0690*/  @!UP0 USHF.L.U32 UR5, UR4, 0xb, URZ ;  /* 0x0000000b04058899 */ /* 0x000fe4000800063f */
[----:B------:R-:W-:Y:S01]  /*06a0*/  @!UP0 USHF.L.U32 UR4, UR4, 0x1, URZ ;  /* 0x0000000104048899 */ /* 0x000fe2000800063f */
[----:B------:R-:W-:Y:S01]  /*06b0*/  LEA.HI R6, R19, R19, RZ, 0x1 ;  /* 0x0000001313067211 */ /* 0x000fe200078f08ff */
[----:B0-----:R-:W-:Y:S01]  /*06c0*/  IMAD.MOV R14, RZ, RZ, -R10 ;  /* 0x000000ffff0e7224 */ /* 0x001fe200078e0a0a */
[----:B------:R-:W-:Y:S02]  /*06d0*/  LOP3.LUT R0, R0, 0xfffffffc, RZ, 0xc0, !PT ;  /* 0xfffffffc00007812 */ /* 0x000fe400078ec0ff */
[----:B------:R-:W-:Y:S01]  /*06e0*/  LOP3.LUT R10, R6, 0xfffffffe, RZ, 0xc0, !PT ;  /* 0xfffffffe060a7812 */ /* 0x000fe200078ec0ff */
[----:B--2---:R-:W-:Y:S01]  /*06f0*/  IMAD R6, R11, R14, UR8 ;  /* 0x000000080b067e24 */ /* 0x004fe2000f8e020e */
[----:B---3--:R-:W-:Y:S01]  /*0700*/  ISETP.EQ.U32.AND P2, PT, R13, 0x1, PT ;  /* 0x000000010d00780c */ /* 0x008fe20003f42070 */
[----:B------:R-:W-:-:S02]  /*0710*/  IMAD.IADD R3, R3, 0x1, -R0 ;  /* 0x0000000103037824 */ /* 0x000fc400078e0a00 */
[C---:B------:R-:W-:Y:S02]  /*0720*/  IMAD.IADD R11, R19.reuse, 0x1, -R10 ;  /* 0x00000001130b7824 */ /* 0x040fe400078e0a0a */
[----:B------:R-:W-:Y:S01]  /*0730*/  IMAD.SHL.U32 R10, R19, 0x4, RZ ;  /* 0x00000004130a7824 */ /* 0x000fe200078e00ff */
[----:B------:R-:W-:Y:S01]  /*0740*/  ISETP.NE.AND P1, PT, R3, 0x3, PT ;  /* 0x000000030300780c */ /* 0x000fe20003f25270 */
[----:B-----5:R-:W-:Y:S01]  /*0750*/  IMAD.MOV R24, RZ, RZ, -R12 ;  /* 0x000000ffff187224 */ /* 0x020fe200078e0a0c */
[----:B------:R-:W-:Y:S01]  /*0760*/  ISETP.NE.AND P4, PT, R11, R6, PT ;  /* 0x000000060b00720c */ /* 0x000fe20003f85270 */
[----:B-1----:R-:W-:Y:S01]  /*0770*/  @!UP0 ULEA UR6, UR7, UR6, 0x18 ;  /* 0x0000000607068291 */ /* 0x002fe2000f8ec03f */
[----:B------:R-:W-:Y:S01]  /*0780*/  LOP3.LUT R19, R19, 0xc, R10, 0x78, !PT ;  /* 0x0000000c13137812 */ /* 0x000fe200078e780a */
[----:B------:R-:W-:Y:S01]  /*0790*/  VOTEU.ALL UP0, P0 ;  /* 0x00000000003f7886 */ /* 0x000fe20000000000 */
[----:B------:R-:W-:Y:S01]  /*07a0*/  LOP3.LUT P0, RZ, R8, 0x7, RZ, 0xc0, !PT ;  /* 0x0000000708ff7812 */ /* 0x000fe2000780c0ff */
[----:B------:R-:W-:Y:S01]  /*07b0*/  VIADD R8, R2, 0xffffffff ;  /* 0xffffffff02087836 */ /* 0x000fe20000000000 */
[----:B------:R-:W-:Y:S01]  /*07c0*/  ISETP.EQ.OR P1, PT, R3, RZ, !P1 ;  /* 0x000000ff0300720c */ /* 0x000fe20004f22670 */
[----:B----4-:R-:W-:Y:S01]  /*07d0*/  IMAD R11, R9, R24, R4 ;  /* 0x00000018090b7224 */ /* 0x010fe200078e0204 */
[----:B------:R-:W-:-:S02]  /*07e0*/  ISETP.LT.U32.AND P0, PT, R19, 0x2, !P0 ;  /* 0x000000021300780c */ /* 0x000fc40004701070 */
[----:B------:R-:W-:Y:S02]  /*07f0*/  ISETP.EQ.AND P1, PT, R2, RZ, P1 ;  /* 0x000000ff0200720c */ /* 0x000fe40000f22270 */
[----:B------:R-:W-:Y:S01]  /*0800*/  ISETP.GE.U32.AND P6, PT, R8, 0x2, PT ;  /* 0x000000020800780c */ /* 0x000fe20003fc6070 */
[----:B------:R-:W0:Y:S02]  /*0810*/  FENCE.VIEW.ASYNC.S ;  /* 0x00000000000073c6 */ /* 0x000e240000000000 */
[----:B0-----:R0:W1:Y:S01]  /*0820*/  @!UP0 SYNCS.EXCH.64 URZ, [UR6+0xc0], UR4 ;  /* 0x0000c004063f85b2 */ /* 0x0010620008000100 */
[----:B------:R-:W-:Y:S02]  /*0830*/  @P4 LEA.HI R0, R19, R19, RZ, 0x1 ;  /* 0x0000001313004211 */ /* 0x000fe400078f08ff */
[----:B------:R-:W-:Y:S02]  /*0840*/  SEL R18, RZ, 0x1, !P1 ;  /* 0x00000001ff127807 */ /* 0x000fe40004800000 */
[----:B------:R-:W-:-:S02]  /*0850*/  @P4 SHF.R.S32.HI R0, RZ, 0x1, R0 ;  /* 0x00000001ff004819 */ /* 0x000fc40000011400 */
[----:B------:R-:W-:Y:S02]  /*0860*/  SEL R18, R18, 0x2, P6 ;  /* 0x0000000212127807 */ /* 0x000fe40003000000 */
[----:B------:R-:W-:Y:S02]  /*0870*/  @P4 ISETP.NE.AND P5, PT, R0, R11, PT ;  /* 0x0000000b0000420c */ /* 0x000fe40003fa5270 */
[----:B------:R-:W-:Y:S02]  /*0880*/  SEL R11, RZ, 0x1, !P0 ;  /* 0x00000001ff0b7807 */ /* 0x000fe40004000000 */
[----:B------:R-:W-:Y:S02]  /*0890*/  @P4 SEL R22, RZ, 0x1, P5 ;  /* 0x00000001ff164807 */ /* 0x000fe40002800000 */
[----:B------:R-:W-:Y:S01]  /*08a0*/  LOP3.LUT R0, R128, 0x7f, RZ, 0xc0, !PT ;  /* 0x0000007f80007812 */ /* 0x000fe200078ec0ff */
[----:B------:R0:W2:Y:S01]  /*08b0*/  @!UP1 SYNCS.EXCH.64 URZ, [UR6+0xc8], UR4 ;  /* 0x0000c804063f95b2 */ /* 0x0000a20008000100 */
[----:B------:R-:W-:Y:S01]  /*08c0*/  LOP3.LUT R22, R22, R11, RZ, 0xc0, !PT ;  /* 0x0000000b16167212 */ /* 0x000fe200078ec0ff */
[----:B------:R-:W-:Y:S01]  /*08d0*/  NOP ;  /* 0x0000000000007918 */ /* 0x000fe20000000000 */
[----:B------:R-:W-:Y:S05]  /*08e0*/  @!P2 BRA `(.L_x_4) ;  /* 0x000000000008a947 */ /* 0x000fea0003800000 */
[----:B-12---:R-:W-:Y:S01]  /*08f0*/  UCGABAR_ARV ;  /* 0x00000000000079c7 */ /* 0x006fe20008000000 */
[----:B------:R-:W-:Y:S05]  /*0900*/  BRA `(.L_x_5) ;  /* 0x0000000000047947 */ /* 0x000fea0003800000 */
.L_x_4:
[----:B-12---:R-:W-:Y:S01]  /*0910*/  NOP ;  /* 0x0000000000007918 */ /* 0x006fe20000000000 */
.L_x_5:
[----:B------:R-:W1:Y:S01]  /*0920*/  LDC R2, c[0x0][0x65c] ;  /* 0x00019700ff027b82 */ /* 0x000e620000000800 */
[----:B------:R-:W-:Y:S02]  /*0930*/  IMAD.U32 R10, RZ, RZ, UR8 ;  /* 0x00000008ff0a7e24 */ /* 0x000fe4000f8e00ff */
[----:B------:R-:W-:Y:S01]  /*0940*/  IMAD.MOV.U32 R11, RZ, RZ, RZ ;  /* 0x000000ffff0b7224 */ /* 0x000fe200078e00ff */
[----:B-1----:R-:W-:-:S04]  /*0950*/  ISETP.NE.AND P1, PT, R2, 0x1, PT ;  /* 0x000000010200780c */ /* 0x002fc80003f25270 */
[----:B------:R-:W-:-:S09]  /*0960*/  P2R R5, PR, RZ, 0x2 ;  /* 0x00000002ff057803 */ /* 0x000fd20000000000 */
[----:B------:R-:W1:Y:S01]  /*0970*/  @P1 LDC R17, c[0x0][0x10] ;  /* 0x00000400ff111b82 */ /* 0x000e620000000800 */
[----:B------:R-:W-:Y:S02]  /*0980*/  @P1 IMAD.MOV.U32 R5, RZ, RZ, RZ ;  /* 0x000000ffff051224 */ /* 0x000fe400078e00ff */
[----:B------:R-:W-:-:S05]  /*0990*/  @P1 IMAD.MOV.U32 R15, RZ, RZ, RZ ;  /* 0x000000ffff0f1224 */ /* 0x000fca00078e00ff */
[----:B------:R-:W2:Y:S01]  /*09a0*/  @!P1 LDC R13, c[0x0][0xc] ;  /* 0x00000300ff0d9b82 */ /* 0x000ea20000000800 */
[----:B0-----:R-:W-:Y:S01]  /*09b0*/  ULDC UR4, c[0x0][0xc] ;  /* 0x0000030000047ab9 */ /* 0x001fe20000000800 */
[----:B------:R-:W-:Y:S01]  /*09c0*/  ULDC UR5, c[0x0][0x10] ;  /* 0x0000040000057ab9 */ /* 0x000fe20000000800 */
[----:B------:R-:W-:Y:S01]  /*09d0*/  ULDC UR6, c[0x0][0x14] ;  /* 0x0000050000067ab9 */ /* 0x000fe20000000800 */
[----:B------:R-:W-:-:S04]  /*09e0*/  UIMAD.WIDE.U32 UR4, UR4, UR5, URZ ;  /* 0x00000005040472a5 */ /* 0x000fc8000f8e003f */
[----:B------:R-:W-:Y:S02]  /*09f0*/  UIMAD.WIDE.U32 UR36, UR4, UR6, URZ ;  /* 0x00000006042472a5 */ /* 0x000fe4000f8e003f */
[----:B------:R-:W-:-:S04]  /*0a00*/  UIMAD UR42, UR5, UR6, URZ ;  /* 0x00000006052a72a4 */ /* 0x000fc8000f8e023f */
[----:B------:R-:W-:Y:S01]  /*0a10*/  UIADD3 UR42, UR37, UR42, URZ ;  /* 0x0000002a252a7290 */ /* 0x000fe2000fffe03f */
[----:B-1----:R-:W-:-:S04]  /*0a20*/  @P1 IMAD.WIDE.U32 R16, R17, UR8, R4 ;  /* 0x0000000811101c25 */ /* 0x002fc8000f8e0004 */
[----:B------:R-:W-:Y:S02]  /*0a30*/  @P1 IMAD.IADD R17, R17, 0x1, R15 ;  /* 0x0000000111111824 */ /* 0x000fe400078e020f */
[----:B--2---:R-:W-:-:S04]  /*0a40*/  @!P1 IMAD.WIDE.U32 R10, R4, R13, R10 ;  /* 0x0000000d040a9225 */ /* 0x004fc800078e000a */
[----:B------:R-:W-:Y:S02]  /*0a50*/  @!P1 IMAD.MOV.U32 R16, RZ, RZ, R10 ;  /* 0x000000ffff109224 */ /* 0x000fe400078e000a */
[----:B------:R-:W-:Y:S01]  /*0a60*/  @!P1 IMAD.MOV.U32 R17, RZ, RZ, R11 ;  /* 0x000000ffff119224 */ /* 0x000fe200078e000b */
[----:B------:R-:W-:Y:S06]  /*0a70*/  @!P2 BRA `(.L_x_6) ;  /* 0x00000000000ca947 */ /* 0x000fec0003800000 */
[----:B------:R-:W-:Y:S01]  /*0a80*/  UCGABAR_WAIT ;  /* 0x0000000000007dc7 */ /* 0x000fe20008000000 */
[----:B------:R-:W-:Y:S01]  /*0a90*/  CCTL.IVALL ;  /* 0x00000000ff00798f */ /* 0x000fe20002000000 */
[----:B------:R-:W-:Y:S05]  /*0aa0*/  BRA `(.L_x_7) ;  /* 0x0000000000047947 */ /* 0x000fea0003800000 */
.L_x_6:
[----:B------:R-:W-:Y:S06]  /*0ab0*/  BAR.SYNC.DEFER_BLOCKING 0x0 ;  /* 0x0000000000007b1d */ /* 0x000fec0000010000 */
.L_x_7:
[----:B------:R-:W-:Y:S05]  /*0ac0*/  @!P3 BRA `(.L_x_8) ;  /* 0x000000780054b947 */ /* 0x000fea0003800000 */
[----:B------:R-:W-:-:S13]  /*0ad0*/  ISETP.GT.U32.AND P0, PT, R8, 0x1, PT ;  /* 0x000000010800780c */ /* 0x000fda0003f04070 */
[----:B------:R-:W-:Y:S05]  /*0ae0*/  @P0 EXIT ;  /* 0x000000000000094d */ /* 0x000fea0003800000 */
[----:B------:R-:W-:Y:S01]  /*0af0*/  ULDC.64 UR4, c[0x0][0x650] ;  /* 0x0001940000047ab9 */ /* 0x000fe20000000a00 */
[----:B------:R-:W-:Y:S01]  /*0b00*/  PRMT R3, RZ, 0x7610, R3 ;  /* 0x00007610ff037816 */ /* 0x000fe20000000003 */
[----:B------:R-:W-:Y:S01]  /*0b10*/  IMAD.MOV.U32 R133, RZ, RZ, -0x1 ;  /* 0xffffffffff857424 */ /* 0x000fe200078e00ff */
[----:B------:R-:W-:Y:S01]  /*0b20*/  ISETP.GE.U32.AND P0, PT, R16, UR4, PT ;  /* 0x0000000410007c0c */ /* 0x000fe2000bf06070 */
[----:B------:R-:W-:Y:S02]  /*0b30*/  IMAD.MOV.U32 R132, RZ, RZ, -0x1 ;  /* 0xffffffffff847424 */ /* 0x000fe400078e00ff */
[----:B------:R-:W-:Y:S01]  /*0b40*/  IMAD.MOV.U32 R23, RZ, RZ, -0x1 ;  /* 0xffffffffff177424 */ /* 0x000fe200078e00ff */
[----:B------:R-:W-:-:S13]  /*0b50*/  ISETP.GE.U32.AND.EX P0, PT, R17, UR5, PT, P0 ;  /* 0x0000000511007c0c */ /* 0x000fda000bf06100 */
[----:B------:R-:W-:Y:S05]  /*0b60*/  @P0 BRA `(.L_x_9) ;  /* 0x00000004002c0947 */ /* 0x000fea0003800000 */
[----:B------:R-:W0:Y:S01]  /*0b70*/  LDC.64 R26, c[0x0][0x628] ;  /* 0x00018a00ff1a7b82 */ /* 0x000e220000000a00 */
[----:B------:R-:W-:Y:S02]  /*0b80*/  IMAD.MOV.U32 R10, RZ, RZ, R16 ;  /* 0x000000ffff0a7224 */ /* 0x000fe400078e0010 */
[----:B------:R-:W-:-:S05]  /*0b90*/  IMAD.MOV.U32 R11, RZ, RZ, R17 ;  /* 0x000000ffff0b7224 */ /* 0x000fca00078e0011 */
[----:B------:R-:W1:Y:S08]  /*0ba0*/  LDC R8, c[0x0][0x630] ;  /* 0x00018c00ff087b82 */ /* 0x000e700000000800 */
[----:B------:R-:W2:Y:S01]  /*0bb0*/  LDC.64 R28, c[0x0][0x620] ;  /* 0x00018800ff1c7b82 */ /* 0x000ea20000000a00 */
[----:B0-----:R-:W-:-:S04]  /*0bc0*/  ISETP.NE.U32.AND P0, PT, R26, RZ, PT ;  /* 0x000000ff1a00720c */ /* 0x001fc80003f05070 */
[----:B------:R-:W-:-:S13]  /*0bd0*/  ISETP.NE.AND.EX P0, PT, R27, RZ, PT, P0 ;  /* 0x000000ff1b00720c */ /* 0x000fda0003f05300 */
[----:B-12---:R-:W-:Y:S05]  /*0be0*/  @!P0 BRA `(.L_x_10) ;  /* 0x0000000000288947 */ /* 0x006fea0003800000 */
[----:B------:R-:W0:Y:S02]  /*0bf0*/  LDC R3, c[0x0][0x634] ;  /* 0x00018d00ff037b82 */ /* 0x000e240000000800 */
[----:B0-----:R-:W-:-:S05]  /*0c00*/  IADD3 R3, P0, R16, R3, RZ ;  /* 0x0000000310037210 */ /* 0x001fca0007f1e0ff */
[----:B------:R-:W-:-:S04]  /*0c10*/  IMAD.X R21, RZ, RZ, R17, P0 ;  /* 0x000000ffff157224 */ /* 0x000fc800000e0611 */
[----:B------:R-:W-:-:S04]  /*0c20*/  IMAD.WIDE.U32 R10, R21, R26, RZ ;  /* 0x0000001a150a7225 */ /* 0x000fc800078e00ff */
[----:B------:R-:W-:-:S04]  /*0c30*/  IMAD.WIDE.U32 R12, P0, R3, R27, R10 ;  /* 0x0000001b030c7225 */ /* 0x000fc8000780000a */
[----:B------:R-:W-:-:S04]  /*0c40*/  IMAD.WIDE.U32 R10, R3, R26, RZ ;  /* 0x0000001a030a7225 */ /* 0x000fc800078e00ff */
[----:B------:R-:W-:Y:S01]  /*0c50*/  IMAD.X R15, RZ, RZ, RZ, P0 ;  /* 0x000000ffff0f7224 */ /* 0x000fe200000e06ff */
[----:B------:R-:W-:Y:S01]  /*0c60*/  IADD3 RZ, P0, R11, R12, RZ ;  /* 0x0000000c0bff7210 */ /* 0x000fe20007f1e0ff */
[----:B------:R-:W-:-:S04]  /*0c70*/  IMAD.MOV.U32 R14, RZ, RZ, R13 ;  /* 0x000000ffff0e7224 */ /* 0x000fc800078e000d */
[----:B------:R-:W-:-:S08]  /*0c80*/  IMAD.WIDE.U32.X R10, R21, R27, R14, P0 ;  /* 0x0000001b150a7225 */ /* 0x000fd000000e040e */
.L_x_10:
[----:B------:R-:W0:Y:S01]  /*0c90*/  LDC.64 R32, c[0x0][0x640] ;  /* 0x00019000ff207b82 */ /* 0x000e220000000a00 */
[--C-:B------:R-:W-:Y:S01]  /*0ca0*/  SHF.R.U64 R27, R10, R8, R11.reuse ;  /* 0x000000080a1b7219 */ /* 0x100fe2000000120b */
[----:B------:R-:W-:Y:S01]  /*0cb0*/  IMAD R31, R9, R24, R4 ;  /* 0x00000018091f7224 */ /* 0x000fe200078e0204 */
[----:B------:R-:W-:Y:S01]  /*0cc0*/  SHF.R.U32.HI R3, RZ, R8, R11 ;  /* 0x00000008ff037219 */ /* 0x000fe2000001160b */
[----:B------:R-:W-:Y:S01]  /*0cd0*/  IMAD.MOV.U32 R23, RZ, RZ, 0x1 ;  /* 0x00000001ff177424 */ /* 0x000fe200078e00ff */
[----:B------:R-:W-:-:S03]  /*0ce0*/  IADD3 R5, P0, RZ, -R27, RZ ;  /* 0x8000001bff057210 */ /* 0x000fc60007f1e0ff */
[----:B------:R-:W1:Y:S02]  /*0cf0*/  LDC R12, c[0x0][0x618] ;  /* 0x00018600ff0c7b82 */ /* 0x000e640000000800 */
[----:B------:R-:W-:Y:S02]  /*0d00*/  IMAD.X R3, RZ, RZ, ~R3, P0 ;  /* 0x000000ffff037224 */ /* 0x000fe400000e0e03 */
[----:B------:R-:W-:-:S04]  /*0d10*/  IMAD.WIDE.U32 R10, R5, R28, R16 ;  /* 0x0000001c050a7225 */ /* 0x000fc800078e0010 */
[----:B------:R-:W2:Y:S01]  /*0d20*/  LDC R20, c[0x0][0x608] ;  /* 0x00018200ff147b82 */ /* 0x000ea20000000800 */
[----:B------:R-:W-:Y:S02]  /*0d30*/  IMAD R8, R3, R28, RZ ;  /* 0x0000001c03087224 */ /* 0x000fe400078e02ff */
[----:B------:R-:W-:Y:S02]  /*0d40*/  IMAD.MOV.U32 R3, RZ, RZ, -0x1 ;  /* 0xffffffffff037424 */ /* 0x000fe400078e00ff */
[----:B------:R-:W-:-:S03]  /*0d50*/  IMAD R5, R5, R29, R8 ;  /* 0x0000001d05057224 */ /* 0x000fc600078e0208 */
[----:B------:R-:W3:Y:S01]  /*0d60*/  LDC R30, c[0x0][0x658] ;  /* 0x00019600ff1e7b82 */ /* 0x000ee20000000800 */
[----:B------:R-:W-:Y:S01]  /*0d70*/  IMAD.IADD R5, R11, 0x1, R5 ;  /* 0x000000010b057824 */ /* 0x000fe200078e0205 */
[----:B0-----:R-:W-:-:S04]  /*0d80*/  ISETP.NE.U32.AND P0, PT, R32, RZ, PT ;  /* 0x000000ff2000720c */ /* 0x001fc80003f05070 */
[----:B------:R-:W-:Y:S02]  /*0d90*/  ISETP.NE.AND.EX P0, PT, R33, RZ, PT, P0 ;  /* 0x000000ff2100720c */ /* 0x000fe40003f05300 */
[----:B------:R-:W0:Y:S01]  /*0da0*/  LDC R26, c[0x0][0x600] ;  /* 0x00018000ff1a7b82 */ /* 0x000e220000000800 */
[-CC-:B-1----:R-:W-:Y:S02]  /*0db0*/  SHF.R.U64 R14, R10, R12.reuse, R5.reuse ;  /* 0x0000000c0a0e7219 */ /* 0x182fe40000001205 */
[----:B------:R-:W-:-:S05]  /*0dc0*/  SHF.R.U32.HI R5, RZ, R12, R5 ;  /* 0x0000000cff057219 */ /* 0x000fca0000011605 */
[----:B------:R-:W1:Y:S01]  /*0dd0*/  LDC R15, c[0x0][0x648] ;  /* 0x00019200ff0f7b82 */ /* 0x000e620000000800 */
[-CC-:B--2---:R-:W-:Y:S02]  /*0de0*/  SHF.R.U64 R29, R14, R20.reuse, R5.reuse ;  /* 0x000000140e1d7219 */ /* 0x184fe40000001205 */
[----:B------:R-:W-:-:S05]  /*0df0*/  SHF.R.U32.HI R5, RZ, R20, R5 ;  /* 0x00000014ff057219 */ /* 0x000fca0000011605 */
[----:B------:R-:W2:Y:S01]  /*0e00*/  LDC R21, c[0x0][0x638] ;  /* 0x00018e00ff157b82 */ /* 0x000ea20000000800 */
[-CC-:B---3--:R-:W-:Y:S02]  /*0e10*/  SHF.R.U64 R20, R29, R30.reuse, R5.reuse ;  /* 0x0000001e1d147219 */ /* 0x188fe40000001205 */
[-C--:B------:R-:W-:Y:S02]  /*0e20*/  SHF.L.U32 R3, R3, R30.reuse, RZ ;  /* 0x0000001e03037219 */ /* 0x080fe400000006ff */
[----:B------:R-:W-:Y:S01]  /*0e30*/  SHF.R.U32.HI R5, RZ, R30, R5 ;  /* 0x0000001eff057219 */ /* 0x000fe20000011605 */
[----:B------:R-:W-:Y:S01]  /*0e40*/  IMAD.MOV.U32 R4, RZ, RZ, R20 ;  /* 0x000000ffff047224 */ /* 0x000fe200078e0014 */
[----:B------:R-:W-:Y:S01]  /*0e50*/  LOP3.LUT R12, RZ, R3, RZ, 0x33, !PT ;  /* 0x00000003ff0c7212 */ /* 0x000fe200078e33ff */
[----:B------:R-:W3:Y:S01]  /*0e60*/  LDC R25, c[0x0][0x610] ;  /* 0x00018400ff197b82 */ /* 0x000ee20000000800 */
[----:B------:R-:W-:Y:S05]  /*0e70*/  @!P0 BRA `(.L_x_11) ;  /* 0x0000000000288947 */ /* 0x000fea0003800000 */
[----:B------:R-:W4:Y:S02]  /*0e80*/  LDC R3, c[0x0][0x64c] ;  /* 0x00019300ff037b82 */ /* 0x000f240000000800 */
[----:B----4-:R-:W-:-:S05]  /*0e90*/  IADD3 R3, P0, R20, R3, RZ ;  /* 0x0000000314037210 */ /* 0x010fca0007f1e0ff */
        /* <DEDUP_REMOVED lines=8> */
.L_x_11:
[----:B-1----:R-:W-:Y:S01]  /*0f20*/  SHF.R.U64 R4, R4, R15, R5 ;  /* 0x0000000f04047219 */ /* 0x002fe20000001205 */
[----:B0-----:R-:W-:Y:S01]  /*0f30*/  VIADD R5, R26, 0xffffffff ;  /* 0xffffffff1a057836 */ /* 0x001fe20000000000 */
[----:B------:R-:W-:Y:S01]  /*0f40*/  SHF.L.U32 R3, R23, R30, RZ ;  /* 0x0000001e17037219 */ /* 0x000fe200000006ff */
[----:B------:R-:W-:Y:S01]  /*0f50*/  IMAD.MOV.U32 R23, RZ, RZ, R27 ;  /* 0x000000ffff177224 */ /* 0x000fe200078e001b */
[----:B------:R-:W-:Y:S01]  /*0f60*/  LOP3.LUT R12, R29, R12, RZ, 0xc0, !PT ;  /* 0x0000000c1d0c7212 */ /* 0x000fe200078ec0ff */
[----:B------:R-:W-:Y:S01]  /*0f70*/  IMAD.MOV R8, RZ, RZ, -R4 ;  /* 0x000000ffff087224 */ /* 0x000fe200078e0a04 */
[----:B------:R-:W-:Y:S02]  /*0f80*/  SEL R6, R6, R31, !P1 ;  /* 0x0000001f06067207 */ /* 0x000fe40004800000 */
[----:B------:R-:W-:Y:S01]  /*0f90*/  LOP3.LUT R5, R14, R5, RZ, 0xc0, !PT ;  /* 0x000000050e057212 */ /* 0x000fe200078ec0ff */
[----:B------:R-:W-:Y:S02]  /*0fa0*/  IMAD R9, R3, R4, R12 ;  /* 0x0000000403097224 */ /* 0x000fe400078e020c */
[----:B--2---:R-:W-:-:S02]  /*0fb0*/  IMAD R3, R8, R21, R20 ;  /* 0x0000001508037224 */ /* 0x004fc400078e0214 */
[----:B---3--:R-:W-:Y:S02]  /*0fc0*/  IMAD R6, R9, R25, R6 ;  /* 0x0000001909067224 */ /* 0x008fe400078e0206 */
[----:B------:R-:W-:Y:S02]  /*0fd0*/  IMAD R133, R3, R26, R5 ;  /* 0x0000001a03857224 */ /* 0x000fe400078e0205 */
[----:B------:R-:W-:-:S03]  /*0fe0*/  IMAD.MOV.U32 R4, RZ, RZ, 0x1 ;  /* 0x00000001ff047424 */ /* 0x000fc600078e00ff */
[----:B------:R-:W-:Y:S02]  /*0ff0*/  SEL R132, R133, R6, !P1 ;  /* 0x0000000685847207 */ /* 0x000fe40004800000 */
[----:B------:R-:W-:Y:S02]  /*1000*/  PRMT R3, R4, 0x7610, R3 ;  /* 0x0000761004037816 */ /* 0x000fe40000000003 */
[----:B------:R-:W-:-:S07]  /*1010*/  SEL R133, R6, R133, !P1 ;  /* 0x0000008506857207 */ /* 0x000fce0004800000 */
.L_x_9:
[----:B------:R-:W-:-:S08]  /*1020*/  NOP ;  /* 0x0000000000007918 */ /* 0x000fd00000000000 */
[----:B------:R-:W0:Y:S02]  /*1030*/  USETMAXREG.TRY_ALLOC.CTAPOOL UP0, 0xe8 ;  /* 0x000000e8000079c8 */ /* 0x000e240008000600 */
[----:B0-----:R-:W-:-:S13]  /*1040*/  PLOP3.LUT P0, PT, PT, PT, UP0, 0x80, 0x0 ;  /* 0x000000000000781c */ /* 0x001fda0003f0f008 */
[----:B------:R-:W-:Y:S05]  /*1050*/  @!P0 BRA `(.L_x_9) ;  /* 0xfffffffc00f08947 */ /* 0x000fea000383ffff */
[----:B------:R-:W-:Y:S01]  /*1060*/  ULDC.64 UR4, c[0x0][0x598] ;  /* 0x0001660000047ab9 */ /* 0x000fe20000000a00 */
[----:B------:R-:W-:Y:S01]  /*1070*/  ULDC.64 UR38, c[0x0][0x208] ;  /* 0x0000820000267ab9 */ /* 0x000fe20000000a00 */
[----:B------:R-:W-:-:S04]  /*1080*/  ISETP.NE.U32.AND P0, PT, RZ, UR4, PT ;  /* 0x00000004ff007c0c */ /* 0x000fc8000bf05070 */
[----:B------:R-:W-:-:S13]  /*1090*/  ISETP.NE.AND.EX P0, PT, RZ, UR5, PT, P0 ;  /* 0x00000005ff007c0c */ /* 0x000fda000bf05300 */
[----:B------:R-:W-:Y:S05]  /*10a0*/  @!P0 BRA `(.L_x_12) ;  /* 0x00000000001c8947 */ /* 0x000fea0003800000 */
[----:B------:R-:W0:Y:S02]  /*10b0*/  LDC.64 R4, c[0x0][0x598] ;  /* 0x00016600ff047b82 */ /* 0x000e240000000a00 */
[----:B0-----:R-:W2:Y:S02]  /*10c0*/  LDG.E.64 R4, desc[UR38][R4.64] ;  /* 0x0000002604047981 */ /* 0x001ea4000c1e1b00 */
[----:B--2---:R-:W-:-:S04]  /*10d0*/  ISETP.NE.U32.AND P0, PT, R4, RZ, PT ;  /* 0x000000ff0400720c */ /* 0x004fc80003f05070 */
[----:B------:R-:W-:-:S13]  /*10e0*/  ISETP.NE.AND.EX P0, PT, R5, RZ, PT, P0 ;  /* 0x000000ff0500720c */ /* 0x000fda0003f05300 */
[----:B------:R-:W-:Y:S05]  /*10f0*/  @!P0 BRA `(.L_x_12) ;  /* 0x0000000000088947 */ /* 0x000fea0003800000 */
[----:B------:R0:W5:Y:S01]  /*1100*/  LD.E R122, desc[UR38][R4.64] ;  /* 0x00000026047a7980 */ /* 0x000162000c101900 */
[----:B------:R-:W-:Y:S05]  /*1110*/  BRA `(.L_x_13) ;  /* 0x0000000000247947 */ /* 0x000fea0003800000 */
.L_x_12:
[----:B------:R-:W-:Y:S02]  /*1120*/  ULDC.64 UR4, c[0x0][0x588] ;  /* 0x0001620000047ab9 */ /* 0x000fe40000000a00 */
[----:B------:R-:W-:-:S04]  /*1130*/  ISETP.NE.U32.AND P0, PT, RZ, UR4, PT ;  /* 0x00000004ff007c0c */ /* 0x000fc8000bf05070 */
[----:B------:R-:W-:-:S13]  /*1140*/  ISETP.NE.AND.EX P0, PT, RZ, UR5, PT, P0 ;  /* 0x00000005ff007c0c */ /* 0x000fda000bf05300 */
[----:B------:R-:W-:Y:S05]  /*1150*/  @!P0 BRA `(.L_x_14) ;  /* 0x00000000000c8947 */ /* 0x000fea0003800000 */
[----:B------:R-:W0:Y:S02]  /*1160*/  LDC.64 R122, c[0x0][0x588] ;  /* 0x00016200ff7a7b82 */ /* 0x000e240000000a00 */
[----:B0-----:R1:W5:Y:S01]  /*1170*/  LDG.E R122, desc[UR38][R122.64] ;  /* 0x000000267a7a7981 */ /* 0x001362000c1e1900 */
[----:B------:R-:W-:Y:S05]  /*1180*/  BRA `(.L_x_13) ;  /* 0x0000000000087947 */ /* 0x000fea0003800000 */
.L_x_14:
[----:B------:R-:W-:Y:S02]  /*1190*/  ULDC UR4, c[0x0][0x580] ;  /* 0x0001600000047ab9 */ /* 0x000fe40000000800 */
[----:B------:R-:W-:-:S07]  /*11a0*/  IMAD.U32 R122, RZ, RZ, UR4 ;  /* 0x00000004ff7a7e24 */ /* 0x000fce000f8e00ff */
.L_x_13:
[----:B------:R-:W-:Y:S02]  /*11b0*/  ULDC.64 UR4, c[0x0][0x5a0] ;  /* 0x0001680000047ab9 */ /* 0x000fe40000000a00 */
[----:B------:R-:W-:-:S04]  /*11c0*/  ISETP.NE.U32.AND P0, PT, RZ, UR4, PT ;  /* 0x00000004ff007c0c */ /* 0x000fc8000bf05070 */
[----:B------:R-:W-:-:S13]  /*11d0*/  ISETP.NE.AND.EX P0, PT, RZ, UR5, PT, P0 ;  /* 0x00000005ff007c0c */ /* 0x000fda000bf05300 */
[----:B------:R-:W-:Y:S05]  /*11e0*/  @!P0 BRA `(.L_x_15) ;  /* 0x00000000001c8947 */ /* 0x000fea0003800000 */
[----:B0-----:R-:W0:Y:S02]  /*11f0*/  LDC.64 R4, c[0x0][0x5a0] ;  /* 0x00016800ff047b82 */ /* 0x001e240000000a00 */
[----:B0-----:R-:W2:Y:S02]  /*1200*/  LDG.E.64 R4, desc[UR38][R4.64] ;  /* 0x0000002604047981 */ /* 0x001ea4000c1e1b00 */
[----:B--2---:R-:W-:-:S04]  /*1210*/  ISETP.NE.U32.AND P0, PT, R4, RZ, PT ;  /* 0x000000ff0400720c */ /* 0x004fc80003f05070 */
[----:B------:R-:W-:-:S13]  /*1220*/  ISETP.NE.AND.EX P0, PT, R5, RZ, PT, P0 ;  /* 0x000000ff0500720c */ /* 0x000fda0003f05300 */
[----:B------:R-:W-:Y:S05]  /*1230*/  @!P0 BRA `(.L_x_15) ;  /* 0x0000000000088947 */ /* 0x000fea0003800000 */
[----:B-1----:R0:W5:Y:S01]  /*1240*/  LD.E R123, desc[UR38][R4.64] ;  /* 0x00000026047b7980 */ /* 0x002162000c101900 */
[----:B------:R-:W-:Y:S05]  /*1250*/  BRA `(.L_x_16) ;  /* 0x0000000000247947 */ /* 0x000fea0003800000 */
.L_x_15:
[----:B------:R-:W-:Y:S02]  /*1260*/  ULDC.64 UR4, c[0x0][0x590] ;  /* 0x0001640000047ab9 */ /* 0x000fe40000000a00 */
[----:B------:R-:W-:-:S04]  /*1270*/  ISETP.NE.U32.AND P0, PT, RZ, UR4, PT ;  /* 0x00000004ff007c0c */ /* 0x000fc8000bf05070 */
[----:B------:R-:W-:-:S13]  /*1280*/  ISETP.NE.AND.EX P0, PT, RZ, UR5, PT, P0 ;  /* 0x00000005ff007c0c */ /* 0x000fda000bf05300 */
[----:B------:R-:W-:Y:S05]  /*1290*/  @!P0 BRA `(.L_x_17) ;  /* 0x00000000000c8947 */ /* 0x000fea0003800000 */
[----:B0-----:R-:W1:Y:S02]  /*12a0*/  LDC.64 R4, c[0x0][0x590] ;  /* 0x00016400ff047b82 */ /* 0x001e640000000a00 */
[----:B-1----:R1:W5:Y:S01]  /*12b0*/  LDG.E R123, desc[UR38][R4.64] ;  /* 0x00000026047b7981 */ /* 0x002362000c1e1900 */
[----:B------:R-:W-:Y:S05]  /*12c0*/  BRA `(.L_x_16) ;  /* 0x0000000000087947 */ /* 0x000fea0003800000 */
.L_x_17:
[----:B------:R-:W-:Y:S02]  /*12d0*/  ULDC UR4, c[0x0][0x584] ;  /* 0x0001610000047ab9 */ /* 0x000fe40000000800 */
[----:B-1----:R-:W-:-:S07]  /*12e0*/  IMAD.U32 R123, RZ, RZ, UR4 ;  /* 0x00000004ff7b7e24 */ /* 0x002fce000f8e00ff */
.L_x_16:
[----:B------:R-:W-:-:S13]  /*12f0*/  LOP3.LUT P0, RZ, R3, 0xff, RZ, 0xc0, !PT ;  /* 0x000000ff03ff7812 */ /* 0x000fda000780c0ff */
[----:B------:R-:W-:Y:S05]  /*1300*/  @!P0 EXIT ;  /* 0x000000000000894d */ /* 0x000fea0003800000 */
[----:B------:R-:W2:Y:S01]  /*1310*/  LDC R125, c[0x0][0x658] ;  /* 0x00019600ff7d7b82 */ /* 0x000ea20000000800 */
[----:B------:R-:W-:Y:S01]  /*1320*/  LOP3.LUT R7, R7, 0x1, RZ, 0xc0, !PT ;  /* 0x0000000107077812 */ /* 0x000fe200078ec0ff */
[----:B------:R-:W-:Y:S01]  /*1330*/  ULDC.64 UR6, c[0x0][0x288] ;  /* 0x0000a20000067ab9 */ /* 0x000fe20000000a00 */
[----:B------:R-:W-:Y:S01]  /*1340*/  SHF.R.U32.HI R3, RZ, 0x2, R128 ;  /* 0x00000002ff037819 */ /* 0x000fe20000011680 */
[----:B------:R-:W-:Y:S01]  /*1350*/  UIADD3 UR4, UR7, 0x1f, URZ ;  /* 0x0000001f07047890 */ /* 0x000fe2000fffe03f */
[----:B------:R-:W-:Y:S01]  /*1360*/  SHF.R.U32.HI R0, RZ, 0x1, R0 ;  /* 0x00000001ff007819 */ /* 0x000fe20000011600 */
[----:B------:R-:W-:Y:S01]  /*1370*/  IMAD.SHL.U32 R120, R7, 0x40, RZ ;  /* 0x0000004007787824 */ /* 0x000fe200078e00ff */
[----:B------:R-:W-:Y:S01]  /*1380*/  LOP3.LUT R3, R3, 0x7, RZ, 0xc0, !PT ;  /* 0x0000000703037812 */ /* 0x000fe200078ec0ff */
[----:B------:R-:W3:Y:S01]  /*1390*/  LDC.64 R8, c[0x0][0x5c8] ;  /* 0x00017200ff087b82 */ /* 0x000ee20000000a00 */
[----:B------:R-:W-:Y:S01]  /*13a0*/  USHF.R.S32.HI UR5, URZ, 0x1f, UR4 ;  /* 0x0000001f3f057899 */ /* 0x000fe20008011404 */
[----:B------:R-:W-:Y:S01]  /*13b0*/  LOP3.LUT R0, R0, 0x30, RZ, 0xc0, !PT ;  /* 0x0000003000007812 */ /* 0x000fe200078ec0ff */
[----:B------:R-:W-:Y:S01]  /*13c0*/  IMAD.MOV.U32 R6, RZ, RZ, 0x1 ;  /* 0x00000001ff067424 */ /* 0x000fe200078e00ff */
[--C-:B------:R-:W-:Y:S01]  /*13d0*/  LOP3.LUT R120, R120, 0x40, R3.reuse, 0xe2, !PT ;  /* 0x0000004078787812 */ /* 0x100fe200078ee203 */
[----:B------:R-:W-:Y:S01]  /*13e0*/  ULEA.HI UR5, UR5, UR4, URZ, 0x5 ;  /* 0x0000000405057291 */ /* 0x000fe2000f8f283f */
[-C--:B01----:R-:W-:Y:S01]  /*13f0*/  IADD3 R4, RZ, -R0.reuse, -R3 ;  /* 0x80000000ff047210 */ /* 0x083fe20007ffe803 */
[----:B------:R-:W-:Y:S01]  /*1400*/  IMAD.U32 R5, RZ, RZ, UR6 ;  /* 0x00000006ff057e24 */ /* 0x000fe2000f8e00ff */
[----:B------:R-:W-:Y:S01]  /*1410*/  LOP3.LUT R120, R120, R0, RZ, 0xfc, !PT ;  /* 0x0000000078787212 */ /* 0x000fe200078efcff */
[----:B------:R-:W-:Y:S01]  /*1420*/  USHF.R.S32.HI UR43, URZ, 0x5, UR5 ;  /* 0x000000053f2b7899 */ /* 0x000fe20008011405 */
[----:B------:R-:W-:Y:S01]  /*1430*/  IMAD.MOV.U32 R0, RZ, RZ, -0x1 ;  /* 0xffffffffff007424 */ /* 0x000fe200078e00ff */
[C---:B------:R-:W-:Y:S01]  /*1440*/  LOP3.LUT R124, R128.reuse, 0x3, RZ, 0xc0, !PT ;  /* 0x00000003807c7812 */ /* 0x040fe200078ec0ff */
[----:B------:R-:W-:Y:S01]  /*1450*/  IMAD R4, R7, -0x40, R4 ;  /* 0xffffffc007047824 */ /* 0x000fe200078e0204 */
[----:B------:R-:W-:Y:S01]  /*1460*/  UISETP.LT.AND UP0, UPT, UR43, 0x1, UPT ;  /* 0x000000012b00788c */ /* 0x000fe2000bf01270 */
[----:B------:R-:W-:Y:S01]  /*1470*/  LOP3.LUT R129, R128, 0x80, RZ, 0xc0, !PT ;  /* 0x0000008080817812 */ /* 0x000fe200078ec0ff */
[----:B------:R-:W-:Y:S01]  /*1480*/  ULDC UR4, c[0x0][0x284] ;  /* 0x0000a10000047ab9 */ /* 0x000fe20000000800 */
[-C--:B--2---:R-:W-:Y:S01]  /*1490*/  SHF.L.U32 R0, R0, R125.reuse, RZ ;  /* 0x0000007d00007219 */ /* 0x084fe200000006ff */
[----:B------:R-:W-:Y:S01]  /*14a0*/  USEL UR44, UR43, 0x1, UP0 ;  /* 0x000000012b2c7887 */ /* 0x000fe20008000000 */
[----:B------:R-:W-:Y:S01]  /*14b0*/  IMAD R124, R124, -0x2, R5 ;  /* 0xfffffffe7c7c7824 */ /* 0x000fe200078e0205 */
[----:B------:R-:W-:Y:S01]  /*14c0*/  SHF.L.U32 R125, R6, R125, RZ ;  /* 0x0000007d067d7219 */ /* 0x000fe200000006ff */
[----:B------:R-:W-:Y:S01]  /*14d0*/  IMAD.SHL.U32 R128, R128, 0x2, RZ ;  /* 0x0000000280807824 */ /* 0x000fe200078e00ff */
[----:B------:R-:W-:Y:S01]  /*14e0*/  LOP3.LUT R134, R18, 0x1, RZ, 0xfc, !PT ;  /* 0x0000000112867812 */ /* 0x000fe200078efcff */
[----:B------:R-:W-:Y:S01]  /*14f0*/  VIADD R131, R4, UR4 ;  /* 0x0000000404837c36 */ /* 0x000fe20008000000 */
[----:B------:R-:W-:Y:S01]  /*1500*/  SHF.R.U32.HI R129, RZ, 0x7, R129 ;  /* 0x00000007ff817819 */ /* 0x000fe20000011681 */
[C---:B---3--:R-:W-:Y:S01]  /*1510*/  IMAD.SHL.U32 R127, R8.reuse, 0x8, RZ ;  /* 0x00000008087f7824 */ /* 0x048fe200078e00ff */
[----:B------:R-:W-:Y:S01]  /*1520*/  SHF.L.U64.HI R126, R8, 0x3, R9 ;  /* 0x00000003087e7819 */ /* 0x000fe20000010209 */
[----:B------:R-:W-:Y:S01]  /*1530*/  IMAD.MOV.U32 R121, RZ, RZ, RZ ;  /* 0x000000ffff797224 */ /* 0x000fe200078e00ff */
[----:B------:R-:W-:Y:S01]  /*1540*/  LOP3.LUT R130, RZ, R0, RZ, 0x33, !PT ;  /* 0x00000000ff827212 */ /* 0x000fe200078e33ff */
[----:B------:R-:W-:Y:S01]  /*1550*/  UIADD3 UR44, UR43, -UR44, URZ ;  /* 0x8000002c2b2c7290 */ /* 0x000fe2000fffe03f */
[----:B------:R-:W-:Y:S01]  /*1560*/  UMOV UR40, URZ ;  /* 0x0000003f00287c82 */ /* 0x000fe20008000000 */
[----:B------:R-:W-:-:S10]  /*1570*/  UMOV UR41, URZ ;  /* 0x0000003f00297c82 */ /* 0x000fd40008000000 */
.L_x_227:
[----:B------:R-:W0:Y:S01]  /*1580*/  SHFL.IDX PT, R0, R129, RZ, 0x1f ;  /* 0x00001fff81007589 */ /* 0x000e2200000e0000 */
[----:B-1----:R-:W1:Y:S01]  /*1590*/  S2UR UR7, SR_CgaCtaId ;  /* 0x00000000000779c3 */ /* 0x002e620000008800 */
[----:B------:R-:W-:Y:S01]  /*15a0*/  UMOV UR6, 0x400 ;  /* 0x0000040000067882 */ /* 0x000fe20000000000 */
[----:B0-----:R-:W-:Y:S01]  /*15b0*/  R2UR UR4, R0 ;  /* 0x00000000000472ca */ /* 0x001fe200000e0000 */
[----:B-1----:R-:W-:-:S12]  /*15c0*/  ULEA UR6, UR7, UR6, 0x18 ;  /* 0x0000000607067291 */ /* 0x002fd8000f8ec03f */
[----:B------:R-:W-:-:S04]  /*15d0*/  ULEA.HI UR5, UR4, UR4, URZ, 0x1 ;  /* 0x0000000404057291 */ /* 0x000fc8000f8f083f */
[----:B------:R-:W-:-:S04]  /*15e0*/  ULOP3.LUT UR5, UR5, 0xffffe, URZ, 0xc0, !UPT ;  /* 0x000ffffe05057892 */ /* 0x000fc8000f8ec03f */
[----:B------:R-:W-:-:S03]  /*15f0*/  UIADD3 UR5, UR4, -UR5, URZ ;  /* 0x8000000504057290 */ /* 0x000fc6000fffe03f */
[----:B------:R-:W-:Y:S01]  /*1600*/  ULDC UR4, c[0x0][0x28c] ;  /* 0x0000a30000047ab9 */ /* 0x000fe20000000800 */
[----:B------:R-:W-:Y:S01]  /*1610*/  ULEA UR5, UR5, UR6, 0xc ;  /* 0x0000000605057291 */ /* 0x000fe2000f8e603f */
[----:B------:R-:W-:-:S03]  /*1620*/  ISETP.LT.AND P0, PT, RZ, UR4, PT ;  /* 0x00000004ff007c0c */ /* 0x000fc6000bf01270 */
[----:B------:R-:W-:-:S04]  /*1630*/  UIADD3 UR5, UR5, 0x180, URZ ;  /* 0x0000018005057890 */ /* 0x000fc8000fffe03f */
[----:B------:R-:W-:-:S04]  /*1640*/  USHF.R.U32.HI UR5, URZ, 0x4, UR5 ;  /* 0x000000043f057899 */ /* 0x000fc80008011605 */
[----:B------:R-:W-:-:S04]  /*1650*/  ULOP3.LUT UR5, UR5, 0x3fff, URZ, 0xc0, !UPT ;  /* 0x00003fff05057892 */ /* 0x000fc8000f8ec03f */
[----:B------:R-:W-:Y:S01]  /*1660*/  ULOP3.LUT UR45, UR5, 0x10000, URZ, 0xfc, !UPT ;  /* 0x00010000052d7892 */ /* 0x000fe2000f8efc3f */
[----:B--234-:R-:W-:Y:S11]  /*1670*/  @P0 BRA `(.L_x_18) ;  /* 0x0000000000400947 */ /* 0x01cff60003800000 */
[----:B------:R-:W-:Y:S01]  /*1680*/  MOV R0, 0x0 ;  /* 0x0000000000007802 */ /* 0x000fe20000000f00 */
[----:B------:R-:W-:Y:S01]  /*1690*/  ULDC.64 UR4, c[0x4][0x68] ;  /* 0x01001a0000047ab9 */ /* 0x000fe20000000a00 */
[----:B------:R-:W-:Y:S01]  /*16a0*/  ULDC.64 UR6, c[0x4][0x8] ;  /* 0x0100020000067ab9 */ /* 0x000fe20000000a00 */
[----:B------:R-:W-:Y:S01]  /*16b0*/  IMAD.U32 R4, RZ, RZ, UR4 ;  /* 0x00000004ff047e24 */ /* 0x000fe2000f8e00ff */
[----:B------:R0:W1:Y:S01]  /*16c0*/  LDC.64 R14, c[0x4][R0] ;  /* 0x01000000000e7b82 */ /* 0x0000620000000a00 */
[----:B------:R-:W-:Y:S01]  /*16d0*/  IMAD.U32 R5, RZ, RZ, UR5 ;  /* 0x00000005ff057e24 */ /* 0x000fe2000f8e00ff */
[----:B------:R-:W-:Y:S01]  /*16e0*/  ULDC.64 UR4, c[0x4][0x70] ;  /* 0x01001c0000047ab9 */ /* 0x000fe20000000a00 */
[----:B------:R-:W-:Y:S02]  /*16f0*/  IMAD.U32 R10, RZ, RZ, UR6 ;  /* 0x00000006ff0a7e24 */ /* 0x000fe4000f8e00ff */
[----:B------:R-:W-:Y:S02]  /*1700*/  IMAD.U32 R6, RZ, RZ, UR4 ;  /* 0x00000004ff067e24 */ /* 0x000fe4000f8e00ff */
[----:B------:R-:W-:-:S02]  /*1710*/  IMAD.U32 R7, RZ, RZ, UR5 ;  /* 0x00000005ff077e24 */ /* 0x000fc4000f8e00ff */
[----:B------:R-:W-:Y:S02]  /*1720*/  IMAD.U32 R11, RZ, RZ, UR7 ;  /* 0x00000007ff0b7e24 */ /* 0x000fe4000f8e00ff */
[----:B------:R-:W-:Y:S02]  /*1730*/  IMAD.MOV.U32 R8, RZ, RZ, 0x1e1 ;  /* 0x000001e1ff087424 */ /* 0x000fe400078e00ff */
[----:B------:R-:W-:Y:S02]  /*1740*/  IMAD.MOV.U32 R12, RZ, RZ, 0x1 ;  /* 0x00000001ff0c7424 */ /* 0x000fe400078e00ff */
[----:B0-----:R-:W-:-:S07]  /*1750*/  IMAD.MOV.U32 R13, RZ, RZ, RZ ;  /* 0x000000ffff0d7224 */ /* 0x001fce00078e00ff */
[----:B------:R-:W-:-:S07]  /*1760*/  LEPC R20, `(.L_x_18) ;  /* 0x000000001014794e */ /* 0x000fce0000000000 */
[----:B-1---5:R-:W-:Y:S05]  /*1770*/  CALL.ABS.NOINC R14 ;  /* 0x000000000e007343 */ /* 0x022fea0003c00000 */
.L_x_18:
[----:B------:R-:W-:-:S13]  /*1780*/  ISETP.NE.AND P0, PT, R134, 0x3, PT ;  /* 0x000000038600780c */ /* 0x000fda0003f05270 */
[----:B------:R-:W-:Y:S05]  /*1790*/  @!P0 BRA `(.L_x_19) ;  /* 0x0000000000048947 */ /* 0x000fea0003800000 */
[----:B------:R-:W-:Y:S01]  /*17a0*/  BPT.TRAP 0x1 ;  /* 0x000000040000795c */ /* 0x000fe20000300000 */
.L_x_19:
[----:B------:R-:W0:Y:S01]  /*17b0*/  S2UR UR5, SR_CgaCtaId ;  /* 0x00000000000579c3 */ /* 0x000e220000008800 */
[----:B------:R-:W-:Y:S01]  /*17c0*/  UMOV UR4, 0x400 ;  /* 0x0000040000047882 */ /* 0x000fe20000000000 */
[----:B------:R-:W-:Y:S02]  /*17d0*/  IMAD.U32 R0, RZ, RZ, UR40 ;  /* 0x00000028ff007e24 */ /* 0x000fe4000f8e00ff */
[----:B------:R-:W-:-:S03]  /*17e0*/  IMAD.U32 R3, RZ, RZ, UR41 ;  /* 0x00000029ff037e24 */ /* 0x000fc6000f8e00ff */
[----:B------:R-:W-:Y:S01]  /*17f0*/  SHF.L.U32 R0, R0, 0x1f, RZ ;  /* 0x0000001f00007819 */ /* 0x000fe200000006ff */
[----:B0-----:R-:W-:-:S06]  /*1800*/  ULEA UR4, UR5, UR4, 0x18 ;  /* 0x0000000405047291 */ /* 0x001fcc000f8ec03f */
[----:B------:R-:W-:-:S04]  /*1810*/  IMAD.U32 R6, RZ, RZ, UR4 ;  /* 0x00000004ff067e24 */ /* 0x000fc8000f8e00ff */
[----:B------:R-:W-:-:S04]  /*1820*/  IMAD R3, R3, 0x8, R6 ;  /* 0x0000000803037824 */ /* 0x000fc800078e0206 */
[----:B------:R0:W1:Y:S01]  /*1830*/  SYNCS.PHASECHK.TRANS64.TRYWAIT P1, [R3+URZ], R0 ;  /* 0x00000000030075a7 */ /* 0x000062000802017f */
[----:B------:R-:W-:Y:S05]  /*1840*/  @!P0 BRA `(.L_x_20) ;  /* 0x0000000000048947 */ /* 0x000fea0003800000 */
[----:B------:R-:W-:Y:S01]  /*1850*/  BPT.TRAP 0x1 ;  /* 0x000000040000795c */ /* 0x000fe20000300000 */
.L_x_20:
[----:B------:R-:W-:-:S05]  /*1860*/  IMAD.U32 R4, RZ, RZ, UR44 ;  /* 0x0000002cff047e24 */ /* 0x000fca000f8e00ff */
[----:B------:R-:W-:Y:S01]  /*1870*/  ISETP.GE.AND P2, PT, R4, 0x1, PT ;  /* 0x000000010400780c */ /* 0x000fe20003f46270 */
[----:B-1----:R-:W-:-:S12]  /*1880*/  @P1 BRA `(.L_x_21) ;  /* 0x0000000000081947 */ /* 0x002fd80003800000 */
[----:B------:R-:W1:Y:S02]  /*1890*/  SYNCS.PHASECHK.TRANS64.TRYWAIT P1, [R3+URZ], R0 ;  /* 0x00000000030075a7 */ /* 0x000e64000802017f */
[----:B-1----:R-:W-:Y:S05]  /*18a0*/  @!P1 BRA `(.L_x_22) ;  /* 0x0000008400209947 */ /* 0x002fea0003800000 */
.L_x_21:
[----:B------:R-:W-:Y:S05]  /*18b0*/  WARPSYNC.ALL ;  /* 0x0000000000007948 */ /* 0x000fea0003800000 */
[----:B------:R-:W-:Y:S01]  /*18c0*/  R2UR UR4, R6 ;  /* 0x00000000060472ca */ /* 0x000fe200000e0000 */
[----:B------:R-:W-:Y:S01]  /*18d0*/  WARPGROUP.ARRIVE ;  /* 0x00000000000079c5 */ /* 0x000fe20000000000 */
[----:B------:R-:W-:Y:S01]  /*18e0*/  UMOV UR5, 0x80000020 ;  /* 0x8000002000057882 */ /* 0x000fe20000000000 */
[----:B------:R-:W-:-:S10]  /*18f0*/  UMOV UR7, 0x80000020 ;  /* 0x8000002000077882 */ /* 0x000fd40000000000 */
[----:B------:R-:W-:-:S04]  /*1900*/  UIADD3 UR4, UR4, 0x16180, URZ ;  /* 0x0001618004047890 */ /* 0x000fc8000fffe03f */
[----:B------:R-:W-:-:S04]  /*1910*/  USHF.R.U32.HI UR4, URZ, 0x4, UR4 ;  /* 0x000000043f047899 */ /* 0x000fc80008011604 */
[----:B------:R-:W-:-:S04]  /*1920*/  ULOP3.LUT UR4, UR4, 0x3fff, URZ, 0xc0, !UPT ;  /* 0x00003fff04047892 */ /* 0x000fc8000f8ec03f */
[----:B------:R-:W-:Y:S02]  /*1930*/  ULOP3.LUT UR9, UR4, 0x10000, URZ, 0xfc, !UPT ;  /* 0x0001000004097892 */ /* 0x000fe4000f8efc3f */
[----:B------:R-:W-:Y:S02]  /*1940*/  ULEA UR4, UR41, UR45, 0x9 ;  /* 0x0000002d29047291 */ /* 0x000fe4000f8e483f */
[----:B------:R-:W-:-:S09]  /*1950*/  UIMAD UR6, UR41, 0x300, UR9 ;  /* 0x00000300290678a4 */ /* 0x000fd2000f8e0209 */
[----:B------:R-:W-:Y:S01]  /*1960*/  HGMMA.64x192x16.F32 R24, gdesc[UR4], RZ, !UPT, gsb0 ;  /* 0x02e00000041879f0 */ /* 0x000fe2000c0008ff */
[----:B------:R-:W-:Y:S02]  /*1970*/  UIADD3 UR4, UR4, 0x2, URZ ;  /* 0x0000000204047890 */ /* 0x000fe4000fffe03f */
[----:B------:R-:W-:Y:S01]  /*1980*/  UIADD3 UR6, UR6, 0x2, URZ ;  /* 0x0000000206067890 */ /* 0x000fe2000fffe03f */
[----:B------:R-:W-:Y:S01]  /*1990*/  UMOV UR5, 0x80000020 ;  /* 0x8000002000057882 */ /* 0x000fe20000000000 */
[----:B------:R-:W-:Y:S01]  /*19a0*/  UMOV UR7, 0x80000020 ;  /* 0x8000002000077882 */ /* 0x000fe20000000000 */
[----:B------:R-:W-:Y:S02]  /*19b0*/  WARPGROUP.DEPBAR.LE gsb0, 0x0 ;  /* 0x00008000000079c5 */ /* 0x000fe40000010000 */
[----:B------:R-:W-:-:S12]  /*19c0*/  WARPGROUP.ARRIVE ;  /* 0x00000000000079c5 */ /* 0x000fd80000000000 */
[----:B------:R-:W-:Y:S03]  /*19d0*/  HGMMA.64x192x16.F32 R24, gdesc[UR4], R24, gsb0 ;  /* 0x02e00000041879f0 */ /* 0x000fe60008000818 */
[----:B------:R-:W-:Y:S02]  /*19e0*/  WARPGROUP.DEPBAR.LE gsb0, 0x0 ;  /* 0x00008000000079c5 */ /* 0x000fe40000010000 */
[----:B------:R-:W-:Y:S05]  /*19f0*/  @!P2 BRA `(.L_x_23) ;  /* 0x0000000000e8a947 */ /* 0x000fea0003800000 */
[----:B------:R-:W-:Y:S01]  /*1a00*/  UIADD3 UR4, UR41, 0x1, URZ ;  /* 0x0000000129047890 */ /* 0x000fe2000fffe03f */
[----:B01----:R-:W-:Y:S02]  /*1a10*/  IMAD.U32 R0, RZ, RZ, UR44 ;  /* 0x0000002cff007e24 */ /* 0x003fe4000f8e00ff */
[----:B------:R-:W-:Y:S01]  /*1a20*/  IMAD.U32 R3, RZ, RZ, UR41 ;  /* 0x00000029ff037e24 */ /* 0x000fe2000f8e00ff */
[----:B------:R-:W-:-:S04]  /*1a30*/  UISETP.NE.AND UP0, UPT, UR4, 0xb, UPT ;  /* 0x0000000b0400788c */ /* 0x000fc8000bf05270 */
[----:B------:R-:W-:Y:S02]  /*1a40*/  USEL UR5, URZ, 0x1, UP0 ;  /* 0x000000013f057887 */ /* 0x000fe40008000000 */
[----:B------:R-:W-:Y:S02]  /*1a50*/  USEL UR8, UR4, URZ, UP0 ;  /* 0x0000003f04087287 */ /* 0x000fe40008000000 */
[----:B------:R-:W-:-:S06]  /*1a60*/  ULOP3.LUT UR5, UR40, UR5, URZ, 0x3c, !UPT ;  /* 0x0000000528057292 */ /* 0x000fcc000f8e3c3f */
[----:B------:R-:W-:-:S07]  /*1a70*/  IMAD.U32 R7, RZ, RZ, UR5 ;  /* 0x00000005ff077e24 */ /* 0x000fce000f8e00ff */
.L_x_30:
[----:B------:R-:W-:Y:S05]  /*1a80*/  @!P0 BRA `(.L_x_24) ;  /* 0x0000000000048947 */ /* 0x000fea0003800000 */
[----:B------:R-:W-:Y:S01]  /*1a90*/  BPT.TRAP 0x1 ;  /* 0x000000040000795c */ /* 0x000fe20000300000 */
.L_x_24:
[----:B------:R-:W0:Y:S01]  /*1aa0*/  S2UR UR5, SR_CgaCtaId ;  /* 0x00000000000579c3 */ /* 0x000e220000008800 */
[----:B------:R-:W-:Y:S01]  /*1ab0*/  UMOV UR4, 0x400 ;  /* 0x0000040000047882 */ /* 0x000fe20000000000 */
[----:B------:R-:W-:Y:S01]  /*1ac0*/  IMAD.U32 R5, RZ, RZ, UR8 ;  /* 0x00000008ff057e24 */ /* 0x000fe2000f8e00ff */
[----:B------:R-:W-:Y:S01]  /*1ad0*/  SHF.L.U32 R4, R7, 0x1f, RZ ;  /* 0x0000001f07047819 */ /* 0x000fe200000006ff */
[----:B0-----:R-:W-:-:S06]  /*1ae0*/  ULEA UR4, UR5, UR4, 0x18 ;  /* 0x0000000405047291 */ /* 0x001fcc000f8ec03f */
[----:B------:R-:W-:-:S04]  /*1af0*/  IMAD.U32 R6, RZ, RZ, UR4 ;  /* 0x00000004ff067e24 */ /* 0x000fc8000f8e00ff */
[----:B------:R-:W-:-:S04]  /*1b00*/  IMAD R5, R5, 0x8, R6 ;  /* 0x0000000805057824 */ /* 0x000fc800078e0206 */
[----:B------:R0:W1:Y:S01]  /*1b10*/  SYNCS.PHASECHK.TRANS64.TRYWAIT P1, [R5+URZ], R4 ;  /* 0x00000004050075a7 */ /* 0x000062000802017f */
[----:B------:R-:W-:Y:S05]  /*1b20*/  @!P0 BRA `(.L_x_25) ;  /* 0x0000000000048947 */ /* 0x000fea0003800000 */
[----:B------:R-:W-:Y:S01]  /*1b30*/  BPT.TRAP 0x1 ;  /* 0x000000040000795c */ /* 0x000fe20000300000 */
.L_x_25:
[----:B-1----:R-:W-:Y:S05]  /*1b40*/  @P1 BRA `(.L_x_26) ;  /* 0x0000000000081947 */ /* 0x002fea0003800000 */
[----:B------:R-:W1:Y:S02]  /*1b50*/  SYNCS.PHASECHK.TRANS64.TRYWAIT P1, [R5+URZ], R4 ;  /* 0x00000004050075a7 */ /* 0x000e64000802017f */
[----:B-1----:R-:W-:Y:S05]  /*1b60*/  @!P1 BRA `(.L_x_27) ;  /* 0x0000008000849947 */ /* 0x002fea0003800000 */
.L_x_26:
[----:B------:R-:W-:Y:S01]  /*1b70*/  ULEA UR4, UR8, UR45, 0x9 ;  /* 0x0000002d08047291 */ /* 0x000fe2000f8e483f */
[----:B------:R-:W-:Y:S01]  /*1b80*/  WARPGROUP.ARRIVE ;  /* 0x00000000000079c5 */ /* 0x000fe20000000000 */
[----:B------:R-:W-:Y:S01]  /*1b90*/  UIMAD UR6, UR8, 0x300, UR9 ;  /* 0x00000300080678a4 */ /* 0x000fe2000f8e0209 */
[----:B------:R-:W-:Y:S01]  /*1ba0*/  UMOV UR5, 0x80000020 ;  /* 0x8000002000057882 */ /* 0x000fe20000000000 */
[----:B------:R-:W-:-:S07]  /*1bb0*/  UMOV UR7, 0x80000020 ;  /* 0x8000002000077882 */ /* 0x000fce0000000000 */
[----:B------:R-:W-:Y:S01]  /*1bc0*/  HGMMA.64x192x16.F32 R24, gdesc[UR4], R24, gsb0 ;  /* 0x02e00000041879f0 */ /* 0x000fe20008000818 */
        /* <DEDUP_REMOVED lines=9> */
[----:B------:R-:W-:Y:S01]  /*1c60*/  BPT.TRAP 0x1 ;  /* 0x000000040000795c */ /* 0x000fe20000300000 */
.L_x_28:
[----:B------:R-:W-:-:S13]  /*1c70*/  ISETP.NE.AND P1, PT, R22, RZ, PT ;  /* 0x000000ff1600720c */ /* 0x000fda0003f25270 */
[----:B01----:R-:W-:-:S04]  /*1c80*/  @P1 IMAD R4, R3, 0x8, R6 ;  /* 0x0000000803041824 */ /* 0x003fc800078e0206 */
[----:B------:R-:W-:-:S05]  /*1c90*/  @P1 VIADD R4, R4, 0x58 ;  /* 0x0000005804041836 */ /* 0x000fca0000000000 */
[----:B------:R-:W-:-:S04]  /*1ca0*/  @P1 PRMT R4, R19, 0x654, R4 ;  /* 0x0000065413041816 */ /* 0x000fc80000000004 */
[----:B------:R0:W-:Y:S01]  /*1cb0*/  @P1 SYNCS.ARRIVE.TRANS64.RED.A1T0 RZ, [R4+URZ], RZ ;  /* 0x000000ff04ff19a7 */ /* 0x0001e2000810043f */
[----:B------:R-:W-:-:S13]  /*1cc0*/  ISETP.GT.U32.AND P1, PT, R18, 0x1, PT ;  /* 0x000000011200780c */ /* 0x000fda0003f24070 */
[----:B0-----:R-:W-:Y:S05]  /*1cd0*/  @P1 BRA `(.L_x_29) ;  /* 0x0000000000041947 */ /* 0x001fea0003800000 */
[----:B------:R-:W-:Y:S01]  /*1ce0*/  BPT.TRAP 0x1 ;  /* 0x000000040000795c */ /* 0x000fe20000300000 */
.L_x_29:
[----:B------:R-:W-:Y:S01]  /*1cf0*/  UIADD3 UR8, UR8, 0x1, URZ ;  /* 0x0000000108087890 */ /* 0x000fe2000fffe03f */
[C---:B------:R-:W-:Y:S01]  /*1d00*/  ISETP.GT.AND P2, PT, R0.reuse, 0x1, PT ;  /* 0x000000010000780c */ /* 0x040fe20003f44270 */
[----:B------:R-:W-:Y:S02]  /*1d10*/  VIADD R3, R3, 0x1 ;  /* 0x0000000103037836 */ /* 0x000fe40000000000 */
[----:B------:R-:W-:Y:S01]  /*1d20*/  UISETP.NE.AND UP0, UPT, UR8, 0xb, UPT ;  /* 0x0000000b0800788c */ /* 0x000fe2000bf05270 */
[----:B------:R-:W-:Y:S02]  /*1d30*/  VIADD R0, R0, 0xffffffff ;  /* 0xffffffff00007836 */ /* 0x000fe40000000000 */
[C---:B------:R-:W-:Y:S01]  /*1d40*/  ISETP.NE.AND P1, PT, R3.reuse, 0xb, PT ;  /* 0x0000000b0300780c */ /* 0x040fe20003f25270 */
[----:B------:R-:W-:Y:S02]  /*1d50*/  USEL UR4, URZ, 0x1, UP0 ;  /* 0x000000013f047887 */ /* 0x000fe40008000000 */
[----:B------:R-:W-:Y:S01]  /*1d60*/  USEL UR8, UR8, URZ, UP0 ;  /* 0x0000003f08087287 */ /* 0x000fe20008000000 */
[----:B------:R-:W-:-:S03]  /*1d70*/  SEL R3, R3, RZ, P1 ;  /* 0x000000ff03037207 */ /* 0x000fc60000800000 */
[----:B------:R-:W-:Y:S01]  /*1d80*/  LOP3.LUT R7, R7, UR4, RZ, 0x3c, !PT ;  /* 0x0000000407077c12 */ /* 0x000fe2000f8e3cff */
[----:B------:R-:W-:Y:S07]  /*1d90*/  @P2 BRA `(.L_x_30) ;  /* 0xfffffffc00382947 */ /* 0x000fee000383ffff */
.L_x_23:
[----:B01----:R-:W0:Y:S02]  /*1da0*/  LDC R0, c[0x0][0x28c] ;  /* 0x0000a300ff007b82 */ /* 0x003e240000000800 */
[----:B0-----:R-:W-:-:S13]  /*1db0*/  ISETP.GE.AND P1, PT, R0, 0x1, PT ;  /* 0x000000010000780c */ /* 0x001fda0003f26270 */
[----:B------:R-:W-:Y:S05]  /*1dc0*/  @!P1 BRA `(.L_x_31) ;  /* 0x0000000000449947 */ /* 0x000fea0003800000 */
[----:B------:R-:W-:Y:S05]  /*1dd0*/  @!P0 BRA `(.L_x_32) ;  /* 0x0000000000048947 */ /* 0x000fea0003800000 */
[----:B------:R-:W-:Y:S01]  /*1de0*/  BPT.TRAP 0x1 ;  /* 0x000000040000795c */ /* 0x000fe20000300000 */
.L_x_32:
[----:B------:R-:W-:-:S13]  /*1df0*/  ISETP.NE.AND P0, PT, R22, RZ, PT ;  /* 0x000000ff1600720c */ /* 0x000fda0003f05270 */
[----:B------:R-:W-:-:S05]  /*1e00*/  VOTEU.ANY UP0, P0 ;  /* 0x00000000003f7886 */ /* 0x000fca0000000100 */
[----:B------:R-:W-:-:S06]  /*1e10*/  @UP0 UIADD3 UR4, UR44, UR41, URZ ;  /* 0x000000292c040290 */ /* 0x000fcc000fffe03f */
[----:B------:R-:W-:Y:S02]  /*1e20*/  IMAD.U32 R4, RZ, RZ, UR4 ;  /* 0x00000004ff047e24 */ /* 0x000fe4000f8e00ff */
[----:B------:R-:W-:Y:S02]  /*1e30*/  IMAD.U32 R3, RZ, RZ, UR4 ;  /* 0x00000004ff037e24 */ /* 0x000fe4000f8e00ff */
[----:B------:R-:W-:-:S05]  /*1e40*/  @P0 IMAD.WIDE.U32 R4, R4, -0x45d1745d, RZ ;  /* 0xba2e8ba304040825 */ /* 0x000fca00078e00ff */
[----:B------:R-:W-:-:S05]  /*1e50*/  @P0 SHF.R.U32.HI R0, RZ, 0x3, R5 ;  /* 0x00000003ff000819 */ /* 0x000fca0000011605 */
[----:B------:R-:W-:-:S04]  /*1e60*/  @P0 IMAD R0, R0, -0xb, R3 ;  /* 0xfffffff500000824 */ /* 0x000fc800078e0203 */
[----:B------:R-:W-:-:S04]  /*1e70*/  @P0 IMAD R0, R0, 0x8, R6 ;  /* 0x0000000800000824 */ /* 0x000fc800078e0206 */
[----:B------:R-:W-:-:S05]  /*1e80*/  @P0 VIADD R0, R0, 0x58 ;  /* 0x0000005800000836 */ /* 0x000fca0000000000 */
[----:B------:R-:W-:-:S04]  /*1e90*/  @P0 PRMT R0, R19, 0x654, R0 ;  /* 0x0000065413000816 */ /* 0x000fc80000000000 */
[----:B------:R0:W-:Y:S01]  /*1ea0*/  @P0 SYNCS.ARRIVE.TRANS64.RED.A1T0 RZ, [R0+URZ], RZ ;  /* 0x000000ff00ff09a7 */ /* 0x0001e2000810043f */
[----:B------:R-:W-:-:S13]  /*1eb0*/  ISETP.GT.U32.AND P0, PT, R18, 0x1, PT ;  /* 0x000000011200780c */ /* 0x000fda0003f04070 */
[----:B0-----:R-:W-:Y:S05]  /*1ec0*/  @P0 BRA `(.L_x_31) ;  /* 0x0000000000040947 */ /* 0x001fea0003800000 */
[----:B------:R-:W-:Y:S01]  /*1ed0*/  BPT.TRAP 0x1 ;  /* 0x000000040000795c */ /* 0x000fe20000300000 */
.L_x_31:
[----:B------:R-:W-:Y:S01]  /*1ee0*/  IMAD R3, R132, 0xc0, RZ ;  /* 0x000000c084037824 */ /* 0x000fe200078e02ff */
[----:B------:R-:W-:Y:S01]  /*1ef0*/  UIADD3 UR41, UR43, UR41, URZ ;  /* 0x000000292b297290 */ /* 0x000fe2000fffe03f */
[----:B------:R-:W-:Y:S01]  /*1f00*/  SHF.R.S32.HI R21, RZ, 0x1f, R23 ;  /* 0x0000001fff157819 */ /* 0x000fe20000011417 */
[----:B------:R-:W-:Y:S01]  /*1f10*/  ULDC UR7, c[0x0][0x288] ;  /* 0x0000a20000077ab9 */ /* 0x000fe20000000800 */
[----:B------:R-:W-:Y:S01]  /*1f20*/  IMAD.SHL.U32 R8, R133, 0x80, RZ ;  /* 0x0000008085087824 */ /* 0x000fe200078e00ff */
[C---:B------:R-:W-:Y:S01]  /*1f30*/  LOP3.LUT R10, R3.reuse, 0x6, R128, 0xf8, !PT ;  /* 0x00000006030a7812 */ /* 0x040fe200078ef880 */
[----:B------:R-:W-:Y:S01]  /*1f40*/  UISETP.GT.U32.AND UP0, UPT, UR41, 0xa, UPT ;  /* 0x0000000a2900788c */ /* 0x000fe2000bf04070 */
[----:B------:R-:W-:Y:S01]  /*1f50*/  ISETP.GE.AND P0, PT, R3, UR7, PT ;  /* 0x0000000703007c0c */ /* 0x000fe2000bf06270 */
[----:B------:R-:W-:Y:S01]  /*1f60*/  ULDC.64 UR4, c[0x0][0x5d0] ;  /* 0x0001740000047ab9 */ /* 0x000fe20000000a00 */
[----:B------:R-:W-:Y:S01]  /*1f70*/  SHF.R.S32.HI R11, RZ, 0x1f, R10 ;  /* 0x0000001fff0b7819 */ /* 0x000fe2000001140a */
[----:B------:R-:W-:Y:S01]  /*1f80*/  ULDC UR10, c[0x0][0x284] ;  /* 0x0000a100000a7ab9 */ /* 0x000fe20000000800 */
[----:B------:R-:W-:Y:S01]  /*1f90*/  IMAD R0, R21, UR4, RZ ;  /* 0x0000000415007c24 */ /* 0x000fe2000f8e02ff */
[----:B------:R-:W-:Y:S01]  /*1fa0*/  UISETP.LT.U32.AND UP0, UPT, UR43, 0xb, UP0 ;  /* 0x0000000b2b00788c */ /* 0x000fe20008701070 */
[----:B------:R-:W-:Y:S01]  /*1fb0*/  ISETP.GE.OR P0, PT, R8, UR10, P0 ;  /* 0x0000000a08007c0c */ /* 0x000fe20008706670 */
[----:B------:R-:W-:Y:S01]  /*1fc0*/  UISETP.GE.U32.AND UP1, UPT, UR43, 0xb, UPT ;  /* 0x0000000b2b00788c */ /* 0x000fe2000bf26070 */
[C---:B------:R-:W-:Y:S01]  /*1fd0*/  IMAD R7, R23.reuse, UR5, R0 ;  /* 0x0000000517077c24 */ /* 0x040fe2000f8e0200 */
[----:B------:R-:W-:Y:S01]  /*1fe0*/  USEL UR6, URZ, 0x1, !UP0 ;  /* 0x000000013f067887 */ /* 0x000fe2000c000000 */
[----:B------:R-:W-:Y:S01]  /*1ff0*/  IMAD.WIDE.U32 R4, R23, UR4, R10 ;  /* 0x0000000417047c25 */ /* 0x000fe2000f8e000a */
[----:B------:R-:W-:Y:S01]  /*2000*/  UIMAD.WIDE.U32 UR4, UR41, -0x45d1745d, URZ ;  /* 0xba2e8ba3290478a5 */ /* 0x000fe2000f8e003f */
[----:B------:R-:W-:-:S02]  /*2010*/  ULDC.64 UR8, c[0x0][0x5c8] ;  /* 0x0001720000087ab9 */ /* 0x000fc40000000a00 */
[----:B------:R-:W-:Y:S01]  /*2020*/  IMAD.WIDE R136, R133, 0x80, R120 ;  /* 0x0000008085887825 */ /* 0x000fe200078e0278 */
[----:B------:R-:W-:Y:S02]  /*2030*/  USHF.R.U32.HI UR4, URZ, 0x3, UR5 ;  /* 0x000000033f047899 */ /* 0x000fe40008011605 */
[----:B------:R-:W-:Y:S01]  /*2040*/  ULOP3.LUT UR40, UR40, UR6, URZ, 0x3c, !UPT ;  /* 0x0000000628287292 */ /* 0x000fe2000f8e3c3f */
[----:B------:R-:W-:Y:S01]  /*2050*/  IMAD R9, R137, UR8, RZ ;  /* 0x0000000889097c24 */ /* 0x000fe2000f8e02ff */
[----:B------:R-:W-:Y:S01]  /*2060*/  UIMAD UR41, UR4, -0xb, UR41 ;  /* 0xfffffff5042978a4 */ /* 0x000fe2000f8e0229 */
[----:B------:R-:W-:Y:S01]  /*2070*/  IMAD.IADD R5, R5, 0x1, R7 ;  /* 0x0000000105057824 */ /* 0x000fe200078e0207 */
[----:B------:R-:W-:Y:S01]  /*2080*/  @UP1 ULOP3.LUT UR40, UR40, 0x1, UR4, 0x78, !UPT ;  /* 0x0000000128281892 */ /* 0x000fe2000f8e7804 */
[C---:B------:R-:W-:Y:S02]  /*2090*/  IMAD R9, R136.reuse, UR9, R9 ;  /* 0x0000000988097c24 */ /* 0x040fe4000f8e0209 */
[----:B------:R-:W-:-:S04]  /*20a0*/  IMAD.WIDE.U32 R138, R136, UR8, R4 ;  /* 0x00000008888a7c25 */ /* 0x000fc8000f8e0004 */
[----:B------:R-:W-:Y:S01]  /*20b0*/  IMAD.MOV.U32 R0, RZ, RZ, -0x1 ;  /* 0xffffffffff007424 */ /* 0x000fe200078e00ff */
[----:B------:R-:W-:Y:S06]  /*20c0*/  @P0 BRA `(.L_x_33) ;  /* 0x0000005c00500947 */ /* 0x000fec0003800000 */
[----:B-----5:R-:W-:Y:S01]  /*20d0*/  FSETP.NEU.AND P0, PT, R123, RZ, PT ;  /* 0x000000ff7b00720b */ /* 0x020fe20003f0d000 */
[----:B------:R-:W-:Y:S01]  /*20e0*/  IMAD.IADD R3, R124, 0x1, -R3 ;  /* 0x000000017c037824 */ /* 0x000fe200078e0a03 */
[----:B------:R-:W-:Y:S01]  /*20f0*/  BSSY B0, `(.L_x_33) ;  /* 0x00005d1000007945 */ /* 0x000fe20003800000 */
[----:B------:R-:W-:Y:S02]  /*2100*/  IMAD.IADD R8, R131, 0x1, -R8 ;  /* 0x0000000183087824 */ /* 0x000fe400078e0a08 */
[----:B------:R-:W-:Y:S01]  /*2110*/  IMAD.IADD R145, R139, 0x1, R9 ;  /* 0x000000018b917824 */ /* 0x000fe200078e0209 */
[----:B------:R-:W-:-:S04]  /*2120*/  ISETP.GT.AND P2, PT, R3, RZ, PT ;  /* 0x000000ff0300720c */ /* 0x000fc80003f44270 */
[----:B------:R-:W-:-:S03]  /*2130*/  ISETP.GT.AND P1, PT, R8, RZ, P2 ;  /* 0x000000ff0800720c */ /* 0x000fc60001724270 */
[----:B------:R-:W-:Y:S10]  /*2140*/  @!P0 BRA `(.L_x_34) ;  /* 0x0000004000548947 */ /* 0x000ff40003800000 */
[----:B------:R-:W0:Y:S01]  /*2150*/  LDC.64 R12, c[0x0][0x5b8] ;  /* 0x00016e00ff0c7b82 */ /* 0x000e220000000a00 */
[----:B------:R-:W-:-:S07]  /*2160*/  ULDC.64 UR4, c[0x0][0x5c0] ;  /* 0x0001700000047ab9 */ /* 0x000fce0000000a00 */
[----:B------:R-:W1:Y:S08]  /*2170*/  LDC.64 R142, c[0x0][0x5b0] ;  /* 0x00016c00ff8e7b82 */ /* 0x000e700000000a00 */
[----:B------:R-:W2:Y:S01]  /*2180*/  LDC.64 R14, c[0x0][0x5a8] ;  /* 0x00016a00ff0e7b82 */ /* 0x000ea20000000a00 */
[-C--:B0-----:R-:W-:Y:S02]  /*2190*/  IMAD R4, R21, R12.reuse, RZ ;  /* 0x0000000c15047224 */ /* 0x081fe400078e02ff */
[----:B------:R-:W-:-:S04]  /*21a0*/  IMAD.WIDE.U32 R140, R23, R12, R10 ;  /* 0x0000000c178c7225 */ /* 0x000fc800078e000a */
[----:B------:R-:W-:Y:S02]  /*21b0*/  IMAD R135, R23, R13, R4 ;  /* 0x0000000d17877224 */ /* 0x000fe400078e0204 */
[-C--:B-1----:R-:W-:Y:S02]  /*21c0*/  IMAD R4, R137, R142.reuse, RZ ;  /* 0x0000008e89047224 */ /* 0x082fe400078e02ff */
[----:B------:R-:W-:Y:S02]  /*21d0*/  IMAD.IADD R21, R141, 0x1, R135 ;  /* 0x000000018d157824 */ /* 0x000fe400078e0287 */
[----:B------:R-:W-:Y:S02]  /*21e0*/  IMAD.MOV.U32 R20, RZ, RZ, R140 ;  /* 0x000000ffff147224 */ /* 0x000fe400078e008c */
[C---:B------:R-:W-:Y:S02]  /*21f0*/  IMAD R13, R136.reuse, R143, R4 ;  /* 0x0000008f880d7224 */ /* 0x040fe400078e0204 */
[----:B------:R-:W-:-:S04]  /*2200*/  IMAD.WIDE.U32 R4, R136, R142, R20 ;  /* 0x0000008e88047225 */ /* 0x000fc800078e0014 */
[----:B------:R-:W-:Y:S01]  /*2210*/  IMAD.IADD R5, R5, 0x1, R13 ;  /* 0x0000000105057824 */ /* 0x000fe200078e020d */
[----:B--2---:R-:W-:-:S04]  /*2220*/  LEA R6, P0, R4, R14, 0x1 ;  /* 0x0000000e04067211 */ /* 0x004fc800078008ff */
[----:B------:R-:W-:-:S05]  /*2230*/  LEA.HI.X R7, R4, R15, R5, 0x1, P0 ;  /* 0x0000000f04077211 */ /* 0x000fca00000f0c05 */
[----:B------:R0:W2:Y:S01]  /*2240*/  @P1 LDG.E.LTC128B.U16 R9, desc[UR38][R6.64] ;  /* 0x0000002606091981 */ /* 0x0000a2000c1e1520 */
[----:B------:R-:W-:Y:S01]  /*2250*/  IMAD.WIDE.U32 R132, R136, R142, R10 ;  /* 0x0000008e88847225 */ /* 0x000fe200078e000a */
[----:B------:R-:W-:Y:S03]  /*2260*/  BSSY B1, `(.L_x_35) ;  /* 0x0000013000017945 */ /* 0x000fe60003800000 */
[----:B------:R-:W-:Y:S02]  /*2270*/  IMAD.IADD R133, R13, 0x1, R133 ;  /* 0x000000010d857824 */ /* 0x000fe400078e0285 */
[----:B------:R-:W-:-:S04]  /*2280*/  IMAD.WIDE.U32 R132, R23, R12, R132 ;  /* 0x0000000c17847225 */ /* 0x000fc800078e0084 */
[----:B0-----:R-:W-:Y:S01]  /*2290*/  IMAD.IADD R7, R135, 0x1, R133 ;  /* 0x0000000187077824 */ /* 0x001fe200078e0285 */
[----:B------:R-:W-:Y:S02]  /*22a0*/  LEA R6, P4, R132, R14, 0x1 ;  /* 0x0000000e84067211 */ /* 0x000fe400078808ff */
[----:B------:R-:W-:Y:S02]  /*22b0*/  SHF.L.U64.HI R133, R142, 0x3, R143 ;  /* 0x000000038e857819 */ /* 0x000fe4000001028f */
[----:B------:R-:W-:Y:S01]  /*22c0*/  LEA.HI.X R7, R132, R15, R7, 0x1, P4 ;  /* 0x0000000f84077211 */ /* 0x000fe200020f0c07 */
[----:B------:R-:W-:Y:S02]  /*22d0*/  IMAD.SHL.U32 R132, R142, 0x8, RZ ;  /* 0x000000088e847824 */ /* 0x000fe400078e00ff */
[----:B--2---:R-:W-:-:S05]  /*22e0*/  HADD2.F32 R4, -RZ, R9.H0_H0 ;  /* 0x20000009ff047230 */ /* 0x004fca0000004100 */
[----:B------:R-:W-:Y:S01]  /*22f0*/  FMUL R5, R4, R123 ;  /* 0x0000007b04057220 */ /* 0x000fe20000400000 */
[----:B------:R-:W-:-:S03]  /*2300*/  LEA R4, P0, R138, UR4, 0x1 ;  /* 0x000000048a047c11 */ /* 0x000fc6000f8008ff */
[----:B------:R-:W-:Y:S01]  /*2310*/  FFMA R24, R24, R122, R5 ;  /* 0x0000007a18187223 */ /* 0x000fe20000000005 */
[----:B------:R-:W-:Y:S02]  /*2320*/  LEA.HI.X R5, R138, UR5, R145, 0x1, P0 ;  /* 0x000000058a057c11 */ /* 0x000fe400080f0c91 */
[----:B------:R-:W-:Y:S02]  /*2330*/  ISETP.GT.AND P0, PT, R3, 0x1, PT ;  /* 0x000000010300780c */ /* 0x000fe40003f04270 */
[----:B------:R-:W-:Y:S02]  /*2340*/  F2FP.F16.F32.PACK_AB R24, RZ, R24 ;  /* 0x00000018ff18723e */ /* 0x000fe400000000ff */
[----:B------:R-:W-:-:S03]  /*2350*/  ISETP.GT.AND P3, PT, R8, RZ, P0 ;  /* 0x000000ff0800720c */ /* 0x000fc60000764270 */
[----:B------:R0:W-:Y:S10]  /*2360*/  @P1 STG.E.U16 desc[UR38][R4.64], R24 ;  /* 0x0000001804001986 */ /* 0x0001f4000c101526 */
[----:B------:R-:W-:Y:S05]  /*2370*/  @!P3 BRA `(.L_x_36) ;  /* 0x000000000004b947 */ /* 0x000fea0003800000 */
[----:B------:R1:W5:Y:S02]  /*2380*/  LDG.E.LTC128B.U16 R9, desc[UR38][R6.64+0x2] ;  /* 0x0000022606097981 */ /* 0x000364000c1e1520 */
.L_x_36:
[----:B------:R-:W-:Y:S05]  /*2390*/  BSYNC B1 ;  /* 0x0000000000017941 */ /* 0x000fea0003800000 */
.L_x_35:
[----:B-----5:R-:W-:Y:S01]  /*23a0*/  HADD2.F32 R20, -RZ, R9.H0_H0 ;  /* 0x20000009ff147230 */ /* 0x020fe20000004100 */
[----:B------:R-:W-:Y:S01]  /*23b0*/  ISETP.GT.AND P2, PT, R8, 0x8, P2 ;  /* 0x000000080800780c */ /* 0x000fe20001744270 */
[----:B------:R-:W-:-:S04]  /*23c0*/  IMAD.WIDE.U32 R132, R136, R142, R132 ;  /* 0x0000008e88847225 */ /* 0x000fc800078e0084 */
[----:B------:R-:W-:Y:S01]  /*23d0*/  FMUL R20, R20, R123 ;  /* 0x0000007b14147220 */ /* 0x000fe20000400000 */
[--C-:B------:R-:W-:Y:S01]  /*23e0*/  IMAD.IADD R13, R13, 0x1, R133.reuse ;  /* 0x000000010d0d7824 */ /* 0x100fe200078e0285 */
[----:B------:R-:W-:Y:S02]  /*23f0*/  IADD3 R140, P1, R140, R132, RZ ;  /* 0x000000848c8c7210 */ /* 0x000fe40007f3e0ff */
[----:B------:R-:W-:Y:S01]  /*2400*/  FFMA R25, R25, R122, R20 ;  /* 0x0000007a19197223 */ /* 0x000fe20000000014 */
[----:B------:R-:W-:Y:S02]  /*2410*/  PRMT R133, R9, 0x7610, R133 ;  /* 0x0000761009857816 */ /* 0x000fe40000000085 */
[----:B------:R-:W-:Y:S01]  /*2420*/  IMAD.X R21, R13, 0x1, R21, P1 ;  /* 0x000000010d157824 */ /* 0x000fe200008e0615 */
[----:B------:R-:W-:Y:S02]  /*2430*/  LEA R20, P1, R140, R14, 0x1 ;  /* 0x0000000e8c147211 */ /* 0x000fe400078208ff */
[----:B------:R-:W-:-:S02]  /*2440*/  F2FP.F16.F32.PACK_AB R25, RZ, R25 ;  /* 0x00000019ff19723e */ /* 0x000fc400000000ff */
[----:B------:R-:W-:-:S03]  /*2450*/  LEA.HI.X R21, R140, R15, R21, 0x1, P1 ;  /* 0x0000000f8c157211 */ /* 0x000fc600008f0c15 */
[----:B------:R2:W-:Y:S04]  /*2460*/  @P3 STG.E.U16 desc[UR38][R4.64+0x2], R25 ;  /* 0x0000021904003986 */ /* 0x0005e8000c101526 */
[----:B------:R-:W3:Y:S01]  /*2470*/  @P2 LDG.E.LTC128B.U16 R133, desc[UR38][R20.64] ;  /* 0x0000002614852981 */ /* 0x000ee2000c1e1520 */
[----:B0-----:R-:W-:Y:S01]  /*2480*/  IADD3 R24, P1, R10, R132, RZ ;  /* 0x000000840a187210 */ /* 0x001fe20007f3e0ff */
[----:B------:R-:W-:Y:S01]  /*2490*/  BSSY B1, `(.L_x_37) ;  /* 0x0000011000017945 */ /* 0x000fe20003800000 */
[----:B------:R-:W-:-:S03]  /*24a0*/  ISETP.GT.AND P0, PT, R8, 0x8, P0 ;  /* 0x000000080800780c */ /* 0x000fc60000704270 */
[----:B--2---:R-:W-:Y:S01]  /*24b0*/  IMAD.X R25, R11, 0x1, R13, P1 ;  /* 0x000000010b197824 */ /* 0x004fe200008e060d */
[----:B------:R-:W-:Y:S01]  /*24c0*/  SHF.L.U64.HI R13, R127, 0x1, R126 ;  /* 0x000000017f0d7819 */ /* 0x000fe2000001027e */
[----:B------:R-:W-:Y:S01]  /*24d0*/  IMAD.WIDE.U32 R24, R23, R12, R24 ;  /* 0x0000000c17187225 */ /* 0x000fe200078e0018 */
[----:B------:R-:W-:-:S03]  /*24e0*/  LEA R12, P1, R127, R4, 0x1 ;  /* 0x000000047f0c7211 */ /* 0x000fc600078208ff */
[----:B------:R-:W-:Y:S02]  /*24f0*/  IMAD.IADD R11, R135, 0x1, R25 ;  /* 0x00000001870b7824 */ /* 0x000fe400078e0219 */
[----:B------:R-:W-:Y:S02]  /*2500*/  IMAD.X R13, R13, 0x1, R5, P1 ;  /* 0x000000010d0d7824 */ /* 0x000fe400008e0605 */
[----:B---3--:R-:W-:-:S05]  /*2510*/  HADD2.F32 R10, -RZ, R133.H0_H0 ;  /* 0x20000085ff0a7230 */ /* 0x008fca0000004100 */
[----:B------:R-:W-:Y:S01]  /*2520*/  FMUL R9, R10, R123 ;  /* 0x0000007b0a097220 */ /* 0x000fe20000400000 */
[----:B------:R-:W-:-:S03]  /*2530*/  LEA R10, P3, R24, R14, 0x1 ;  /* 0x0000000e180a7211 */ /* 0x000fc600078608ff */
[----:B------:R-:W-:Y:S01]  /*2540*/  FFMA R9, R26, R122, R9 ;  /* 0x0000007a1a097223 */ /* 0x000fe20000000009 */
[----:B------:R-:W-:-:S04]  /*2550*/  LEA.HI.X R11, R24, R15, R11, 0x1, P3 ;  /* 0x0000000f180b7211 */ /* 0x000fc800018f0c0b */
[----:B------:R-:W-:-:S05]  /*2560*/  F2FP.F16.F32.PACK_AB R9, RZ, R9 ;  /* 0x00000009ff09723e */ /* 0x000fca00000000ff */
[----:B------:R0:W-:Y:S01]  /*2570*/  @P2 STG.E.U16 desc[UR38][R12.64], R9 ;  /* 0x000000090c002986 */ /* 0x0001e2000c101526 */
[----:B------:R-:W-:Y:S05]  /*2580*/  @!P0 BRA `(.L_x_38) ;  /* 0x0000000000048947 */ /* 0x000fea0003800000 */
[----:B------:R2:W5:Y:S02]  /*2590*/  LDG.E.LTC128B.U16 R133, desc[UR38][R10.64+0x2] ;  /* 0x000002260a857981 */ /* 0x000564000c1e1520 */
.L_x_38:
[----:B------:R-:W-:Y:S05]  /*25a0*/  BSYNC B1 ;  /* 0x0000000000017941 */ /* 0x000fea0003800000 */
.L_x_37:
[----:B-----5:R-:W-:Y:S01]  /*25b0*/  HADD2.F32 R14, -RZ, R133.H0_H0 ;  /* 0x20000085ff0e7230 */ /* 0x020fe20000004100 */
[----:B------:R-:W-:Y:S01]  /*25c0*/  ISETP.GT.AND P1, PT, R3, 0x8, PT ;  /* 0x000000080300780c */ /* 0x000fe20003f24270 */
[----:B------:R-:W-:Y:S03]  /*25d0*/  BSSY B1, `(.L_x_39) ;  /* 0x0000008000017945 */ /* 0x000fe60003800000 */
[----:B------:R-:W-:Y:S01]  /*25e0*/  FMUL R14, R14, R123 ;  /* 0x0000007b0e0e7220 */ /* 0x000fe20000400000 */
[----:B------:R-:W-:-:S03]  /*25f0*/  ISETP.GT.AND P2, PT, R8, RZ, P1 ;  /* 0x000000ff0800720c */ /* 0x000fc60000f44270 */
[----:B------:R-:W-:-:S05]  /*2600*/  FFMA R14, R27, R122, R14 ;  /* 0x0000007a1b0e7223 */ /* 0x000fca000000000e */
[----:B------:R-:W-:-:S05]  /*2610*/  F2FP.F16.F32.PACK_AB R14, RZ, R14 ;  /* 0x0000000eff0e723e */ /* 0x000fca00000000ff */
[----:B------:R3:W-:Y:S01]  /*2620*/  @P0 STG.E.U16 desc[UR38][R12.64+0x2], R14 ;  /* 0x0000020e0c000986 */ /* 0x0007e2000c101526 */
[----:B------:R-:W-:Y:S05]  /*2630*/  @!P2 BRA `(.L_x_40) ;  /* 0x000000000004a947 */ /* 0x000fea0003800000 */
[----:B------:R4:W5:Y:S02]  /*2640*/  LDG.E.LTC128B.U16 R133, desc[UR38][R6.64+0x10] ;  /* 0x0000102606857981 */ /* 0x000964000c1e1520 */
.L_x_40:
[----:B------:R-:W-:Y:S05]  /*2650*/  BSYNC B1 ;  /* 0x0000000000017941 */ /* 0x000fea0003800000 */
.L_x_39:
[----:B---3-5:R-:W-:Y:S01]  /*2660*/  HADD2.F32 R14, -RZ, R133.H0_H0 ;  /* 0x20000085ff0e7230 */ /* 0x028fe20000004100 */
[----:B------:R-:W-:Y:S01]  /*2670*/  ISETP.GT.AND P0, PT, R3, 0x9, PT ;  /* 0x000000090300780c */ /* 0x000fe20003f04270 */
[----:B------:R-:W-:Y:S03]  /*2680*/  BSSY B1, `(.L_x_41) ;  /* 0x0000008000017945 */ /* 0x000fe60003800000 */
[----:B0-----:R-:W-:Y:S01]  /*2690*/  FMUL R9, R14, R123 ;  /* 0x0000007b0e097220 */ /* 0x001fe20000400000 */
[----:B------:R-:W-:-:S03]  /*26a0*/  ISETP.GT.AND P3, PT, R8, RZ, P0 ;  /* 0x000000ff0800720c */ /* 0x000fc60000764270 */
[----:B------:R-:W-:-:S05]  /*26b0*/  FFMA R9, R28, R122, R9 ;  /* 0x0000007a1c097223 */ /* 0x000fca0000000009 */
[----:B------:R-:W-:-:S05]  /*26c0*/  F2FP.F16.F32.PACK_AB R9, RZ, R9 ;  /* 0x00000009ff09723e */ /* 0x000fca00000000ff */
[----:B------:R0:W-:Y:S01]  /*26d0*/  @P2 STG.E.U16 desc[UR38][R4.64+0x10], R9 ;  /* 0x0000100904002986 */ /* 0x0001e2000c101526 */
[----:B------:R-:W-:Y:S05]  /*26e0*/  @!P3 BRA `(.L_x_42) ;  /* 0x000000000004b947 */ /* 0x000fea0003800000 */
[----:B------:R3:W5:Y:S02]  /*26f0*/  LDG.E.LTC128B.U16 R133, desc[UR38][R6.64+0x12] ;  /* 0x0000122606857981 */ /* 0x000764000c1e1520 */
.L_x_42:
[----:B------:R-:W-:Y:S05]  /*2700*/  BSYNC B1 ;  /* 0x0000000000017941 */ /* 0x000fea0003800000 */
.L_x_41:
[----:B-----5:R-:W-:Y:S01]  /*2710*/  HADD2.F32 R14, -RZ, R133.H0_H0 ;  /* 0x20000085ff0e7230 */ /* 0x020fe20000004100 */
[----:B------:R-:W-:Y:S01]  /*2720*/  ISETP.GT.AND P1, PT, R8, 0x8, P1 ;  /* 0x000000080800780c */ /* 0x000fe20000f24270 */
[----:B------:R-:W-:Y:S03]  /*2730*/  BSSY B1, `(.L_x_43) ;  /* 0x0000007000017945 */ /* 0x000fe60003800000 */
[----:B------:R-:W-:-:S04]  /*2740*/  FMUL R14, R14, R123 ;  /* 0x0000007b0e0e7220 */ /* 0x000fc80000400000 */
[----:B------:R-:W-:-:S05]  /*2750*/  FFMA R14, R29, R122, R14 ;  /* 0x0000007a1d0e7223 */ /* 0x000fca000000000e */
[----:B------:R-:W-:-:S05]  /*2760*/  F2FP.F16.F32.PACK_AB R14, RZ, R14 ;  /* 0x0000000eff0e723e */ /* 0x000fca00000000ff */
[----:B------:R0:W-:Y:S01]  /*2770*/  @P3 STG.E.U16 desc[UR38][R4.64+0x12], R14 ;  /* 0x0000120e04003986 */ /* 0x0001e2000c101526 */
[----:B------:R-:W-:Y:S05]  /*2780*/  @!P1 BRA `(.L_x_44) ;  /* 0x0000000000049947 */ /* 0x000fea0003800000 */
[----:B------:R0:W5:Y:S02]  /*2790*/  LDG.E.LTC128B.U16 R133, desc[UR38][R10.64+0x10] ;  /* 0x000010260a857981 */ /* 0x000164000c1e1520 */
.L_x_44:
[----:B------:R-:W-:Y:S05]  /*27a0*/  BSYNC B1 ;  /* 0x0000000000017941 */ /* 0x000fea0003800000 */
.L_x_43:
[----:B0----5:R-:W-:Y:S01]  /*27b0*/  HADD2.F32 R14, -RZ, R133.H0_H0 ;  /* 0x20000085ff0e7230 */ /* 0x021fe20000004100 */
        /* <DEDUP_REMOVED lines=8> */
.L_x_46:
[----:B------:R-:W-:Y:S05]  /*2840*/  BSYNC B1 ;  /* 0x0000000000017941 */ /* 0x000fea0003800000 */
.L_x_45:
        /* <DEDUP_REMOVED lines=10> */
.L_x_48:
[----:B------:R-:W-:Y:S05]  /*28f0*/  BSYNC B1 ;  /* 0x0000000000017941 */ /* 0x000fea0003800000 */
.L_x_47:
[----:B0----5:R-:W-:Y:S01]  /*2900*/  HADD2.F32 R14, -RZ, R133.H0_H0 ;  /* 0x20000085ff0e7230 */ /* 0x021fe20000004100 */
        /* <DEDUP_REMOVED lines=9> */
.L_x_50:
[----:B------:R-:W-:Y:S05]  /*29a0*/  BSYNC B1 ;  /* 0x0000000000017941 */ /* 0x000fea0003800000 */
.L_x_49:
        /* <DEDUP_REMOVED lines=9> */
.L_x_52:
[----:B------:R-:W-:Y:S05]  /*2a40*/  BSYNC B1 ;  /* 0x0000000000017941 */ /* 0x000fea0003800000 */
.L_x_51:
        /* <DEDUP_REMOVED lines=9> */
.L_x_54:
[----:B------:R-:W-:Y:S05]  /*2ae0*/  BSYNC B1 ;  /* 0x0000000000017941 */ /* 0x000fea0003800000 */
.L_x_53:
        /* <DEDUP_REMOVED lines=10> */
.L_x_56:
[----:B------:R-:W-:Y:S05]  /*2b90*/  BSYNC B1 ;  /* 0x0000000000017941 */ /* 0x000fea0003800000 */
.L_x_55:
        /* <DEDUP_REMOVED lines=10> */
.L_x_58:
[----:B------:R-:W-:Y:S05]  /*2c40*/  BSYNC B1 ;  /* 0x0000000000017941 */ /* 0x000fea0003800000 */
.L_x_57:
        /* <DEDUP_REMOVED lines=9> */
.L_x_60:
[----:B------:R-:W-:Y:S05]  /*2ce0*/  BSYNC B1 ;  /* 0x0000000000017941 */ /* 0x000fea0003800000 */
.L_x_59:
        /* <DEDUP_REMOVED lines=9> */
.L_x_62:
[----:B------:R-:W-:Y:S05]  /*2d80*/  BSYNC B1 ;  /* 0x0000000000017941 */ /* 0x000fea0003800000 */
.L_x_61:
        /* <DEDUP_REMOVED lines=10> */
.L_x_64:
[----:B------:R-:W-:Y:S05]  /*2e30*/  BSYNC B1 ;  /* 0x0000000000017941 */ /* 0x000fea0003800000 */
.L_x_63:
        /* <DEDUP_REMOVED lines=10> */
.L_x_66:
[----:B------:R-:W-:Y:S05]  /*2ee0*/  BSYNC B1 ;  /* 0x0000000000017941 */ /* 0x000fea0003800000 */
.L_x_65:
        /* <DEDUP_REMOVED lines=9> */
.L_x_68:
[----:B------:R-:W-:Y:S05]  /*2f80*/  BSYNC B1 ;  /* 0x0000000000017941 */ /* 0x000fea0003800000 */
.L_x_67:
        /* <DEDUP_REMOVED lines=9> */
.L_x_70:
[----:B------:R-:W-:Y:S05]  /*3020*/  BSYNC B1 ;  /* 0x0000000000017941 */ /* 0x000fea0003800000 */
.L_x_69:
        /* <DEDUP_REMOVED lines=10> */
.L_x_72:
[----:B------:R-:W-:Y:S05]  /*30d0*/  BSYNC B1 ;  /* 0x0000000000017941 */ /* 0x000fea0003800000 */
.L_x_71:
        /* <DEDUP_REMOVED lines=10> */
.L_x_74:
[----:B------:R-:W-:Y:S05]  /*3180*/  BSYNC B1 ;  /* 0x0000000000017941 */ /* 0x000fea0003800000 */
.L_x_73:
        /* <DEDUP_REMOVED lines=9> */
.L_x_76:
[----:B------:R-:W-:Y:S05]  /*3220*/  BSYNC B1 ;  /* 0x0000000000017941 */ /* 0x000fea0003800000 */
.L_x_75:
        /* <DEDUP_REMOVED lines=9> */
.L_x_78:
[----:B------:R-:W-:Y:S05]  /*32c0*/  BSYNC B1 ;  /* 0x0000000000017941 */ /* 0x000fea0003800000 */
.L_x_77:
        /* <DEDUP_REMOVED lines=10> */
.L_x_80:
[----:B------:R-:W-:Y:S05]  /*3370*/  BSYNC B1 ;  /* 0x0000000000017941 */ /* 0x000fea0003800000 */
.L_x_79:
        /* <DEDUP_REMOVED lines=10> */
.L_x_82:
[----:B------:R-:W-:Y:S05]  /*3420*/  BSYNC B1 ;  /* 0x0000000000017941 */ /* 0x000fea0003800000 */
.L_x_81:
        /* <DEDUP_REMOVED lines=9> */
.L_x_84:
[----:B------:R-:W-:Y:S05]  /*34c0*/  BSYNC B1 ;  /* 0x0000000000017941 */ /* 0x000fea0003800000 */
.L_x_83:
        /* <DEDUP_REMOVED lines=9> */
.L_x_86:
[----:B------:R-:W-:Y:S05]  /*3560*/  BSYNC B1 ;  /* 0x0000000000017941 */ /* 0x000fea0003800000 */
.L_x_85:
        /* <DEDUP_REMOVED lines=10> */
.L_x_88:
[----:B------:R-:W-:Y:S05]  /*3610*/  BSYNC B1 ;  /* 0x0000000000017941 */ /* 0x000fea0003800000 */
.L_x_87:
        /* <DEDUP_REMOVED lines=10> */
.L_x_90:
[----:B------:R-:W-:Y:S05]  /*36c0*/  BSYNC B1 ;  /* 0x0000000000017941 */ /* 0x000fea0003800000 */
.L_x_89:
        /* <DEDUP_REMOVED lines=9> */
.L_x_92:
[----:B------:R-:W-:Y:S05]  /*3760*/  BSYNC B1 ;  /* 0x0000000000017941 */ /* 0x000fea0003800000 */
.L_x_91:
        /* <DEDUP_REMOVED lines=9> */
.L_x_94:
[----:B------:R-:W-:Y:S05]  /*3800*/  BSYNC B1 ;  /* 0x0000000000017941 */ /* 0x000fea0003800000 */
.L_x_93:
        /* <DEDUP_REMOVED lines=10> */
.L_x_96:
[----:B------:R-:W-:Y:S05]  /*38b0*/  BSYNC B1 ;  /* 0x0000000000017941 */ /* 0x000fea0003800000 */
.L_x_95:
        /* <DEDUP_REMOVED lines=10> */
.L_x_98:
[----:B------:R-:W-:Y:S05]  /*3960*/  BSYNC B1 ;  /* 0x0000000000017941 */ /* 0x000fea0003800000 */
.L_x_97:
        /* <DEDUP_REMOVED lines=9> */
.L_x_100:
[----:B------:R-:W-:Y:S05]  /*3a00*/  BSYNC B1 ;  /* 0x0000000000017941 */ /* 0x000fea0003800000 */
.L_x_99:
        /* <DEDUP_REMOVED lines=9> */
.L_x_102:
[----:B------:R-:W-:Y:S05]  /*3aa0*/  BSYNC B1 ;  /* 0x0000000000017941 */ /* 0x000fea0003800000 */
.L_x_101:
        /* <DEDUP_REMOVED lines=10> */
.L_x_104:
[----:B------:R-:W-:Y:S05]  /*3b50*/  BSYNC B1 ;  /* 0x0000000000017941 */ /* 0x000fea0003800000 */
.L_x_103:
        /* <DEDUP_REMOVED lines=10> */
.L_x_106:
[----:B------:R-:W-:Y:S05]  /*3c00*/  BSYNC B1 ;  /* 0x0000000000017941 */ /* 0x000fea0003800000 */
.L_x_105:
        /* <DEDUP_REMOVED lines=9> */
.L_x_108:
[----:B------:R-:W-:Y:S05]  /*3ca0*/  BSYNC B1 ;  /* 0x0000000000017941 */ /* 0x000fea0003800000 */
.L_x_107:
        /* <DEDUP_REMOVED lines=9> */
.L_x_110:
[----:B------:R-:W-:Y:S05]  /*3d40*/  BSYNC B1 ;  /* 0x0000000000017941 */ /* 0x000fea0003800000 */
.L_x_109:
        /* <DEDUP_REMOVED lines=10> */
.L_x_112:
[----:B------:R-:W-:Y:S05]  /*3df0*/  BSYNC B1 ;  /* 0x0000000000017941 */ /* 0x000fea0003800000 */
.L_x_111:
        /* <DEDUP_REMOVED lines=10> */
.L_x_114:
[----:B------:R-:W-:Y:S05]  /*3ea0*/  BSYNC B1 ;  /* 0x0000000000017941 */ /* 0x000fea0003800000 */
.L_x_113:
        /* <DEDUP_REMOVED lines=9> */
.L_x_116:
[----:B------:R-:W-:Y:S05]  /*3f40*/  BSYNC B1 ;  /* 0x0000000000017941 */ /* 0x000fea0003800000 */
.L_x_115:
        /* <DEDUP_REMOVED lines=9> */
.L_x_118:
[----:B------:R-:W-:Y:S05]  /*3fe0*/  BSYNC B1 ;  /* 0x0000000000017941 */ /* 0x000fea0003800000 */
.L_x_117:
        /* <DEDUP_REMOVED lines=10> */
.L_x_120:
[----:B------:R-:W-:Y:S05]  /*4090*/  BSYNC B1 ;  /* 0x0000000000017941 */ /* 0x000fea0003800000 */
.L_x_119:
        /* <DEDUP_REMOVED lines=10> */
.L_x_122:
[----:B------:R-:W-:Y:S05]  /*4140*/  BSYNC B1 ;  /* 0x0000000000017941 */ /* 0x000fea0003800000 */
.L_x_121:
        /* <DEDUP_REMOVED lines=9> */
.L_x_124:
[----:B------:R-:W-:Y:S05]  /*41e0*/  BSYNC B1 ;  /* 0x0000000000017941 */ /* 0x000fea0003800000 */
.L_x_123:
        /* <DEDUP_REMOVED lines=9> */
.L_x_126:
[----:B------:R-:W-:Y:S05]  /*4280*/  BSYNC B1 ;  /* 0x0000000000017941 */ /* 0x000fea0003800000 */
.L_x_125:
        /* <DEDUP_REMOVED lines=10> */
.L_x_128:
[----:B------:R-:W-:Y:S05]  /*4330*/  BSYNC B1 ;  /* 0x0000000000017941 */ /* 0x000fea0003800000 */
.L_x_127:
        /* <DEDUP_REMOVED lines=10> */
.L_x_130:
[----:B------:R-:W-:Y:S05]  /*43e0*/  BSYNC B1 ;  /* 0x0000000000017941 */ /* 0x000fea0003800000 */
.L_x_129:
        /* <DEDUP_REMOVED lines=9> */
.L_x_132:
[----:B------:R-:W-:Y:S05]  /*4480*/  BSYNC B1 ;  /* 0x0000000000017941 */ /* 0x000fea0003800000 */
.L_x_131:
        /* <DEDUP_REMOVED lines=9> */
.L_x_134:
[----:B------:R-:W-:Y:S05]  /*4520*/  BSYNC B1 ;  /* 0x0000000000017941 */ /* 0x000fea0003800000 */
.L_x_133:
        /* <DEDUP_REMOVED lines=10> */
.L_x_136:
[----:B------:R-:W-:Y:S05]  /*45d0*/  BSYNC B1 ;  /* 0x0000000000017941 */ /* 0x000fea0003800000 */
.L_x_135:
        /* <DEDUP_REMOVED lines=10> */
.L_x_138:
[----:B------:R-:W-:Y:S05]  /*4680*/  BSYNC B1 ;  /* 0x0000000000017941 */ /* 0x000fea0003800000 */
.L_x_137:
        /* <DEDUP_REMOVED lines=9> */
.L_x_140:
[----:B------:R-:W-:Y:S05]  /*4720*/  BSYNC B1 ;  /* 0x0000000000017941 */ /* 0x000fea0003800000 */
.L_x_139:
        /* <DEDUP_REMOVED lines=9> */
.L_x_142:
[----:B------:R-:W-:Y:S05]  /*47c0*/  BSYNC B1 ;  /* 0x0000000000017941 */ /* 0x000fea0003800000 */
.L_x_141:
        /* <DEDUP_REMOVED lines=10> */
.L_x_144:
[----:B------:R-:W-:Y:S05]  /*4870*/  BSYNC B1 ;  /* 0x0000000000017941 */ /* 0x000fea0003800000 */
.L_x_143:
        /* <DEDUP_REMOVED lines=10> */
.L_x_146:
[----:B------:R-:W-:Y:S05]  /*4920*/  BSYNC B1 ;  /* 0x0000000000017941 */ /* 0x000fea0003800000 */
.L_x_145:
        /* <DEDUP_REMOVED lines=9> */
.L_x_148:
[----:B------:R-:W-:Y:S05]  /*49c0*/  BSYNC B1 ;  /* 0x0000000000017941 */ /* 0x000fea0003800000 */
.L_x_147:
        /* <DEDUP_REMOVED lines=9> */
.L_x_150:
[----:B------:R-:W-:Y:S05]  /*4a60*/  BSYNC B1 ;  /* 0x0000000000017941 */ /* 0x000fea0003800000 */
.L_x_149:
        /* <DEDUP_REMOVED lines=10> */
.L_x_152:
[----:B------:R-:W-:Y:S05]  /*4b10*/  BSYNC B1 ;  /* 0x0000000000017941 */ /* 0x000fea0003800000 */
.L_x_151:
        /* <DEDUP_REMOVED lines=10> */
.L_x_154:
[----:B------:R-:W-:Y:S05]  /*4bc0*/  BSYNC B1 ;  /* 0x0000000000017941 */ /* 0x000fea0003800000 */
.L_x_153:
        /* <DEDUP_REMOVED lines=9> */
.L_x_156:
[----:B------:R-:W-:Y:S05]  /*4c60*/  BSYNC B1 ;  /* 0x0000000000017941 */ /* 0x000fea0003800000 */
.L_x_155:
        /* <DEDUP_REMOVED lines=9> */
.L_x_158:
[----:B------:R-:W-:Y:S05]  /*4d00*/  BSYNC B1 ;  /* 0x0000000000017941 */ /* 0x000fea0003800000 */
.L_x_157:
        /* <DEDUP_REMOVED lines=10> */
.L_x_160:
[----:B------:R-:W-:Y:S05]  /*4db0*/  BSYNC B1 ;  /* 0x0000000000017941 */ /* 0x000fea0003800000 */
.L_x_159:
        /* <DEDUP_REMOVED lines=10> */
.L_x_162:
[----:B------:R-:W-:Y:S05]  /*4e60*/  BSYNC B1 ;  /* 0x0000000000017941 */ /* 0x000fea0003800000 */
.L_x_161:
        /* <DEDUP_REMOVED lines=9> */
.L_x_164:
[----:B------:R-:W-:Y:S05]  /*4f00*/  BSYNC B1 ;  /* 0x0000000000017941 */ /* 0x000fea0003800000 */
.L_x_163:
        /* <DEDUP_REMOVED lines=9> */
.L_x_166:
[----:B------:R-:W-:Y:S05]  /*4fa0*/  BSYNC B1 ;  /* 0x0000000000017941 */ /* 0x000fea0003800000 */
.L_x_165:
        /* <DEDUP_REMOVED lines=10> */
.L_x_168:
[----:B------:R-:W-:Y:S05]  /*5050*/  BSYNC B1 ;  /* 0x0000000000017941 */ /* 0x000fea0003800000 */
.L_x_167:
        /* <DEDUP_REMOVED lines=10> */
.L_x_170:
[----:B------:R-:W-:Y:S05]  /*5100*/  BSYNC B1 ;  /* 0x0000000000017941 */ /* 0x000fea0003800000 */
.L_x_169:
        /* <DEDUP_REMOVED lines=9> */
.L_x_172:
[----:B------:R-:W-:Y:S05]  /*51a0*/  BSYNC B1 ;  /* 0x0000000000017941 */ /* 0x000fea0003800000 */
.L_x_171:
        /* <DEDUP_REMOVED lines=9> */
.L_x_174:
[----:B------:R-:W-:Y:S05]  /*5240*/  BSYNC B1 ;  /* 0x0000000000017941 */ /* 0x000fea0003800000 */
.L_x_173:
        /* <DEDUP_REMOVED lines=10> */
.L_x_176:
[----:B------:R-:W-:Y:S05]  /*52f0*/  BSYNC B1 ;  /* 0x0000000000017941 */ /* 0x000fea0003800000 */
.L_x_175:
        /* <DEDUP_REMOVED lines=10> */
.L_x_178:
[----:B------:R-:W-:Y:S05]  /*53a0*/  BSYNC B1 ;  /* 0x0000000000017941 */ /* 0x000fea0003800000 */
.L_x_177:
        /* <DEDUP_REMOVED lines=9> */
.L_x_180:
[----:B------:R-:W-:Y:S05]  /*5440*/  BSYNC B1 ;  /* 0x0000000000017941 */ /* 0x000fea0003800000 */
.L_x_179:
        /* <DEDUP_REMOVED lines=9> */
.L_x_182:
[----:B------:R-:W-:Y:S05]  /*54e0*/  BSYNC B1 ;  /* 0x0000000000017941 */ /* 0x000fea0003800000 */
.L_x_181:
        /* <DEDUP_REMOVED lines=10> */
.L_x_184:
[----:B------:R-:W-:Y:S05]  /*5590*/  BSYNC B1 ;  /* 0x0000000000017941 */ /* 0x000fea0003800000 */
.L_x_183:
        /* <DEDUP_REMOVED lines=10> */
.L_x_186:
[----:B------:R-:W-:Y:S05]  /*5640*/  BSYNC B1 ;  /* 0x0000000000017941 */ /* 0x000fea0003800000 */
.L_x_185:
        /* <DEDUP_REMOVED lines=9> */
.L_x_188:
[----:B------:R-:W-:Y:S05]  /*56e0*/  BSYNC B1 ;  /* 0x0000000000017941 */ /* 0x000fea0003800000 */
.L_x_187:
        /* <DEDUP_REMOVED lines=9> */
.L_x_190:
[----:B------:R-:W-:Y:S05]  /*5780*/  BSYNC B1 ;  /* 0x0000000000017941 */ /* 0x000fea0003800000 */
.L_x_189:
        /* <DEDUP_REMOVED lines=10> */
.L_x_192:
[----:B------:R-:W-:Y:S05]  /*5830*/  BSYNC B1 ;  /* 0x0000000000017941 */ /* 0x000fea0003800000 */
.L_x_191:
        /* <DEDUP_REMOVED lines=10> */
.L_x_194:
[----:B------:R-:W-:Y:S05]  /*58e0*/  BSYNC B1 ;  /* 0x0000000000017941 */ /* 0x000fea0003800000 */
.L_x_193:
        /* <DEDUP_REMOVED lines=9> */
.L_x_196:
[----:B------:R-:W-:Y:S05]  /*5980*/  BSYNC B1 ;  /* 0x0000000000017941 */ /* 0x000fea0003800000 */
.L_x_195:
        /* <DEDUP_REMOVED lines=9> */
.L_x_198:
[----:B------:R-:W-:Y:S05]  /*5a20*/  BSYNC B1 ;  /* 0x0000000000017941 */ /* 0x000fea0003800000 */
.L_x_197:
        /* <DEDUP_REMOVED lines=10> */
.L_x_200:
[----:B------:R-:W-:Y:S05]  /*5ad0*/  BSYNC B1 ;  /* 0x0000000000017941 */ /* 0x000fea0003800000 */
.L_x_199:
        /* <DEDUP_REMOVED lines=10> */
.L_x_202:
[----:B------:R-:W-:Y:S05]  /*5b80*/  BSYNC B1 ;  /* 0x0000000000017941 */ /* 0x000fea0003800000 */
.L_x_201:
        /* <DEDUP_REMOVED lines=9> */
.L_x_204:
[----:B------:R-:W-:Y:S05]  /*5c20*/  BSYNC B1 ;  /* 0x0000000000017941 */ /* 0x000fea0003800000 */
.L_x_203:
        /* <DEDUP_REMOVED lines=9> */
.L_x_206:
[----:B------:R-:W-:Y:S05]  /*5cc0*/  BSYNC B1 ;  /* 0x0000000000017941 */ /* 0x000fea0003800000 */
.L_x_205:
        /* <DEDUP_REMOVED lines=10> */
.L_x_208:
[----:B------:R-:W-:Y:S05]  /*5d70*/  BSYNC B1 ;  /* 0x0000000000017941 */ /* 0x000fea0003800000 */
.L_x_207:
        /* <DEDUP_REMOVED lines=10> */
.L_x_210:
[----:B------:R-:W-:Y:S05]  /*5e20*/  BSYNC B1 ;  /* 0x0000000000017941 */ /* 0x000fea0003800000 */
.L_x_209:
        /* <DEDUP_REMOVED lines=9> */
.L_x_212:
[----:B------:R-:W-:Y:S05]  /*5ec0*/  BSYNC B1 ;  /* 0x0000000000017941 */ /* 0x000fea0003800000 */
.L_x_211:
        /* <DEDUP_REMOVED lines=9> */
.L_x_214:
[----:B------:R-:W-:Y:S05]  /*5f60*/  BSYNC B1 ;  /* 0x0000000000017941 */ /* 0x000fea0003800000 */
.L_x_213:
        /* <DEDUP_REMOVED lines=10> */
.L_x_216:
[----:B------:R-:W-:Y:S05]  /*6010*/  BSYNC B1 ;  /* 0x0000000000017941 */ /* 0x000fea0003800000 */
.L_x_215:
        /* <DEDUP_REMOVED lines=10> */
.L_x_218:
[----:B------:R-:W-:Y:S05]  /*60c0*/  BSYNC B1 ;  /* 0x0000000000017941 */ /* 0x000fea0003800000 */
.L_x_217:
[----:B01-345:R-:W-:Y:S01]  /*60d0*/  HADD2.F32 R6, -RZ, R133.H0_H0 ;  /* 0x20000085ff067230 */ /* 0x03bfe20000004100 */
        /* <DEDUP_REMOVED lines=8> */
.L_x_220:
[----:B------:R-:W-:Y:S05]  /*6160*/  BSYNC B1 ;  /* 0x0000000000017941 */ /* 0x000fea0003800000 */
.L_x_219:
[----:B0----5:R-:W-:Y:S01]  /*6170*/  HADD2.F32 R4, -RZ, R133.H0_H0 ;  /* 0x20000085ff047230 */ /* 0x021fe20000004100 */
[----:B------:R-:W-:Y:S01]  /*6180*/  ISETP.GT.AND P0, PT, R8, 0x8, P0 ;  /* 0x000000080800780c */ /* 0x000fe20000704270 */
[----:B------:R-:W-:Y:S01]  /*6190*/  @P1 IMAD.MOV.U32 R5, RZ, RZ, R13 ;  /* 0x000000ffff051224 */ /* 0x000fe200078e000d */
[----:B------:R-:W-:Y:S02]  /*61a0*/  BSSY B1, `(.L_x_221) ;  /* 0x0000008000017945 */ /* 0x000fe40003800000 */
[----:B------:R-:W-:Y:S01]  /*61b0*/  FMUL R3, R4, R123 ;  /* 0x0000007b04037220 */ /* 0x000fe20000400000 */
[----:B------:R-:W-:-:S03]  /*61c0*/  @P1 IMAD.MOV.U32 R4, RZ, RZ, R12 ;  /* 0x000000ffff041224 */ /* 0x000fc600078e000c */
[----:B------:R-:W-:-:S05]  /*61d0*/  FFMA R3, R118, R122, R3 ;  /* 0x0000007a76037223 */ /* 0x000fca0000000003 */
[----:B------:R-:W-:-:S05]  /*61e0*/  F2FP.F16.F32.PACK_AB R3, RZ, R3 ;  /* 0x00000003ff03723e */ /* 0x000fca00000000ff */
[----:B------:R0:W-:Y:S01]  /*61f0*/  @P1 STG.E.U16 desc[UR38][R4.64+0x170], R3 ;  /* 0x0001700304001986 */ /* 0x0001e2000c101526 */
[----:B------:R-:W-:Y:S05]  /*6200*/  @!P0 BRA `(.L_x_222) ;  /* 0x0000000000048947 */ /* 0x000fea0003800000 */
[----:B------:R3:W5:Y:S02]  /*6210*/  LDG.E.LTC128B.U16 R133, desc[UR38][R10.64+0x172] ;  /* 0x000172260a857981 */ /* 0x000764000c1e1520 */
.L_x_222:
[----:B------:R-:W-:Y:S05]  /*6220*/  BSYNC B1 ;  /* 0x0000000000017941 */ /* 0x000fea0003800000 */
.L_x_221:
[----:B------:R-:W-:Y:S05]  /*6230*/  @!P0 BRA `(.L_x_223) ;  /* 0x0000001800f08947 */ /* 0x000fea0003800000 */
[----:B0----5:R-:W-:-:S05]  /*6240*/  HADD2.F32 R4, -RZ, R133.H0_H0 ;  /* 0x20000085ff047230 */ /* 0x021fca0000004100 */
[----:B------:R-:W-:-:S04]  /*6250*/  FMUL R4, R4, R123 ;  /* 0x0000007b04047220 */ /* 0x000fc80000400000 */
[----:B------:R-:W-:-:S05]  /*6260*/  FFMA R4, R119, R122, R4 ;  /* 0x0000007a77047223 */ /* 0x000fca0000000004 */
[----:B------:R-:W-:-:S05]  /*6270*/  F2FP.F16.F32.PACK_AB R4, RZ, R4 ;  /* 0x00000004ff04723e */ /* 0x000fca00000000ff */
[----:B------:R4:W-:Y:S01]  /*6280*/  STG.E.U16 desc[UR38][R12.64+0x172], R4 ;  /* 0x000172040c007986 */ /* 0x0009e2000c101526 */
[----:B------:R-:W-:Y:S05]  /*6290*/  BRA `(.L_x_223) ;  /* 0x0000001800d87947 */ /* 0x000fea0003800000 */
.L_x_34:
[----:B------:R-:W-:Y:S01]  /*62a0*/  ISETP.GT.AND P3, PT, R3, 0x1, PT ;  /* 0x000000010300780c */ /* 0x000fe20003f64270 */
[----:B------:R-:W-:Y:S01]  /*62b0*/  ULDC.64 UR4, c[0x0][0x5c0] ;  /* 0x0001700000047ab9 */ /* 0x000fe20000000a00 */
[-C--:B------:R-:W-:Y:S01]  /*62c0*/  FMUL R24, R24, R122.reuse ;  /* 0x0000007a18187220 */ /* 0x080fe20000400000 */
[----:B------:R-:W-:Y:S01]  /*62d0*/  LEA R4, P4, R138, UR4, 0x1 ;  /* 0x000000048a047c11 */ /* 0x000fe2000f8808ff */
[-C--:B------:R-:W-:Y:S01]  /*62e0*/  FMUL R25, R25, R122.reuse ;  /* 0x0000007a19197220 */ /* 0x080fe20000400000 */
[----:B------:R-:W-:Y:S01]  /*62f0*/  ISETP.GT.AND P0, PT, R8, RZ, P3 ;  /* 0x000000ff0800720c */ /* 0x000fe20001f04270 */
[----:B------:R-:W-:Y:S01]  /*6300*/  FMUL R26, R26, R122 ;  /* 0x0000007a1a1a7220 */ /* 0x000fe20000400000 */
[----:B------:R-:W-:Y:S01]  /*6310*/  F2FP.F16.F32.PACK_AB R24, RZ, R24 ;  /* 0x00000018ff18723e */ /* 0x000fe200000000ff */
[-C--:B------:R-:W-:Y:S01]  /*6320*/  FMUL R27, R27, R122.reuse ;  /* 0x0000007a1b1b7220 */ /* 0x080fe20000400000 */
[----:B------:R-:W-:Y:S01]  /*6330*/  LEA.HI.X R5, R138, UR5, R145, 0x1, P4 ;  /* 0x000000058a057c11 */ /* 0x000fe2000a0f0c91 */
[-C--:B------:R-:W-:Y:S01]  /*6340*/  FMUL R28, R28, R122.reuse ;  /* 0x0000007a1c1c7220 */ /* 0x080fe20000400000 */
[----:B------:R-:W-:Y:S01]  /*6350*/  F2FP.F16.F32.PACK_AB R25, RZ, R25 ;  /* 0x00000019ff19723e */ /* 0x000fe200000000ff */
[-C--:B------:R-:W-:Y:S01]  /*6360*/  FMUL R29, R29, R122.reuse ;  /* 0x0000007a1d1d7220 */ /* 0x080fe20000400000 */
[----:B------:R-:W-:Y:S01]  /*6370*/  ISETP.GT.AND P2, PT, R8, 0x8, P2 ;  /* 0x000000080800780c */ /* 0x000fe20001744270 */
[----:B------:R-:W-:Y:S01]  /*6380*/  @P1 STG.E.U16 desc[UR38][R4.64], R24 ;  /* 0x0000001804001986 */ /* 0x000fe2000c101526 */
[----:B------:R-:W-:Y:S01]  /*6390*/  ISETP.GT.AND P1, PT, R3, 0x8, PT ;  /* 0x000000080300780c */ /* 0x000fe20003f24270 */
[----:B------:R-:W-:Y:S01]  /*63a0*/  FMUL R30, R30, R122 ;  /* 0x0000007a1e1e7220 */ /* 0x000fe20000400000 */
[C---:B------:R-:W-:Y:S01]  /*63b0*/  SHF.L.U64.HI R7, R127.reuse, 0x1, R126 ;  /* 0x000000017f077819 */ /* 0x040fe2000001027e */
[----:B------:R-:W-:Y:S01]  /*63c0*/  @P0 STG.E.U16 desc[UR38][R4.64+0x2], R25 ;  /* 0x0000021904000986 */ /* 0x000fe2000c101526 */
[----:B------:R-:W-:Y:S01]  /*63d0*/  LEA R6, P5, R127, R4, 0x1 ;  /* 0x000000047f067211 */ /* 0x000fe200078a08ff */
[-C--:B------:R-:W-:Y:S01]  /*63e0*/  FMUL R31, R31, R122.reuse ;  /* 0x0000007a1f1f7220 */ /* 0x080fe20000400000 */
[----:B------:R-:W-:Y:S01]  /*63f0*/  ISETP.GT.AND P3, PT, R8, 0x8, P3 ;  /* 0x000000080800780c */ /* 0x000fe20001f64270 */
[-C--:B------:R-:W-:Y:S01]  /*6400*/  FMUL R32, R32, R122.reuse ;  /* 0x0000007a20207220 */ /* 0x080fe20000400000 */
[----:B------:R-:W-:Y:S01]  /*6410*/  ISETP.GT.AND P0, PT, R3, 0x9, PT ;  /* 0x000000090300780c */ /* 0x000fe20003f04270 */
[----:B------:R-:W-:Y:S01]  /*6420*/  IMAD.X R7, R7, 0x1, R5, P5 ;  /* 0x0000000107077824 */ /* 0x000fe200028e0605 */
[----:B------:R-:W-:Y:S01]  /*6430*/  ISETP.GT.AND P4, PT, R8, RZ, P1 ;  /* 0x000000ff0800720c */ /* 0x000fe20000f84270 */
[----:B------:R-:W-:Y:S01]  /*6440*/  FMUL R33, R33, R122 ;  /* 0x0000007a21217220 */ /* 0x000fe20000400000 */
[----:B------:R-:W-:Y:S01]  /*6450*/  F2FP.F16.F32.PACK_AB R26, RZ, R26 ;  /* 0x0000001aff1a723e */ /* 0x000fe200000000ff */
[-C--:B------:R-:W-:Y:S01]  /*6460*/  FMUL R34, R34, R122.reuse ;  /* 0x0000007a22227220 */ /* 0x080fe20000400000 */
[----:B------:R-:W-:Y:S01]  /*6470*/  ISETP.GT.AND P5, PT, R8, RZ, P0 ;  /* 0x000000ff0800720c */ /* 0x000fe200007a4270 */
[----:B------:R-:W-:Y:S01]  /*6480*/  FMUL R35, R35, R122 ;  /* 0x0000007a23237220 */ /* 0x000fe20000400000 */
[----:B------:R-:W-:Y:S01]  /*6490*/  F2FP.F16.F32.PACK_AB R27, RZ, R27 ;  /* 0x0000001bff1b723e */ /* 0x000fe200000000ff */
[----:B------:R-:W-:Y:S01]  /*64a0*/  @P2 STG.E.U16 desc[UR38][R6.64], R26 ;  /* 0x0000001a06002986 */ /* 0x000fe2000c101526 */
[----:B------:R-:W-:Y:S01]  /*64b0*/  F2FP.F16.F32.PACK_AB R28, RZ, R28 ;  /* 0x0000001cff1c723e */ /* 0x000fe200000000ff */
[-C--:B------:R-:W-:Y:S01]  /*64c0*/  FMUL R36, R36, R122.reuse ;  /* 0x0000007a24247220 */ /* 0x080fe20000400000 */
[C---:B------:R-:W-:Y:S01]  /*64d0*/  ISETP.GT.AND P2, PT, R8.reuse, 0x8, P1 ;  /* 0x000000080800780c */ /* 0x040fe20000f44270 */
[----:B------:R-:W-:Y:S01]  /*64e0*/  @P3 STG.E.U16 desc[UR38][R6.64+0x2], R27 ;  /* 0x0000021b06003986 */ /* 0x000fe2000c101526 */
[----:B------:R-:W-:Y:S01]  /*64f0*/  ISETP.GT.AND P1, PT, R3, 0x10, PT ;  /* 0x000000100300780c */ /* 0x000fe20003f24270 */
[-C--:B------:R-:W-:Y:S01]  /*6500*/  FMUL R37, R37, R122.reuse ;  /* 0x0000007a25257220 */ /* 0x080fe20000400000 */
[----:B------:R-:W-:Y:S01]  /*6510*/  F2FP.F16.F32.PACK_AB R29, RZ, R29 ;  /* 0x0000001dff1d723e */ /* 0x000fe200000000ff */
[----:B------:R-:W-:Y:S01]  /*6520*/  @P4 STG.E.U16 desc[UR38][R4.64+0x10], R28 ;  /* 0x0000101c04004986 */ /* 0x000fe2000c101526 */
[----:B------:R-:W-:Y:S01]  /*6530*/  ISETP.GT.AND P3, PT, R8, 0x8, P0 ;  /* 0x000000080800780c */ /* 0x000fe20000764270 */
[-C--:B------:R-:W-:Y:S01]  /*6540*/  FMUL R38, R38, R122.reuse ;  /* 0x0000007a26267220 */ /* 0x080fe20000400000 */
[----:B------:R-:W-:Y:S01]  /*6550*/  ISETP.GT.AND P0, PT, R3, 0x11, PT ;  /* 0x000000110300780c */ /* 0x000fe20003f04270 */
[----:B------:R-:W-:Y:S01]  /*6560*/  @P5 STG.E.U16 desc[UR38][R4.64+0x12], R29 ;  /* 0x0000121d04005986 */ /* 0x000fe2000c101526 */
        /* <DEDUP_REMOVED lines=268> */
[----:B------:R-:W-:-:S02]  /*7630*/  F2FP.F16.F32.PACK_AB R84, RZ, R84 ;  /* 0x00000054ff54723e */ /* 0x000fc400000000ff */
[C---:B------:R-:W-:Y:S01]  /*7640*/  ISETP.GT.AND P2, PT, R8.reuse, 0x8, P1 ;  /* 0x000000080800780c */ /* 0x040fe20000f44270 */
[----:B------:R-:W-:Y:S01]  /*7650*/  @P3 STG.E.U16 desc[UR38][R6.64+0xe2], R83 ;  /* 0x0000e25306003986 */ /* 0x000fe2000c101526 */
[C---:B------:R-:W-:Y:S02]  /*7660*/  ISETP.GT.AND P1, PT, R3.reuse, 0x80, PT ;  /* 0x000000800300780c */ /* 0x040fe40003f24270 */
[----:B------:R-:W-:Y:S01]  /*7670*/  F2FP.F16.F32.PACK_AB R85, RZ, R85 ;  /* 0x00000055ff55723e */ /* 0x000fe200000000ff */
[----:B------:R-:W-:Y:S01]  /*7680*/  @P4 STG.E.U16 desc[UR38][R4.64+0xf0], R84 ;  /* 0x0000f05404004986 */ /* 0x000fe2000c101526 */
[C---:B------:R-:W-:Y:S02]  /*7690*/  ISETP.GT.AND P3, PT, R8.reuse, 0x8, P0 ;  /* 0x000000080800780c */ /* 0x040fe40000764270 */
[----:B------:R-:W-:Y:S01]  /*76a0*/  ISETP.GT.AND P0, PT, R3, 0x81, PT ;  /* 0x000000810300780c */ /* 0x000fe20003f04270 */
[----:B------:R-:W-:Y:S01]  /*76b0*/  @P5 STG.E.U16 desc[UR38][R4.64+0xf2], R85 ;  /* 0x0000f25504005986 */ /* 0x000fe2000c101526 */
[----:B------:R-:W-:-:S02]  /*76c0*/  ISETP.GT.AND P4, PT, R8, RZ, P1 ;  /* 0x000000ff0800720c */ /* 0x000fc40000f84270 */
[----:B------:R-:W-:Y:S02]  /*76d0*/  F2FP.F16.F32.PACK_AB R86, RZ, R86 ;  /* 0x00000056ff56723e */ /* 0x000fe400000000ff */
[C---:B------:R-:W-:Y:S02]  /*76e0*/  ISETP.GT.AND P5, PT, R8.reuse, RZ, P0 ;  /* 0x000000ff0800720c */ /* 0x040fe400007a4270 */
[----:B------:R-:W-:Y:S01]  /*76f0*/  F2FP.F16.F32.PACK_AB R87, RZ, R87 ;  /* 0x00000057ff57723e */ /* 0x000fe200000000ff */
[----:B------:R-:W-:Y:S01]  /*7700*/  @P2 STG.E.U16 desc[UR38][R6.64+0xf0], R86 ;  /* 0x0000f05606002986 */ /* 0x000fe2000c101526 */
[----:B------:R-:W-:Y:S02]  /*7710*/  F2FP.F16.F32.PACK_AB R88, RZ, R88 ;  /* 0x00000058ff58723e */ /* 0x000fe400000000ff */
[----:B------:R-:W-:Y:S01]  /*7720*/  ISETP.GT.AND P2, PT, R8, 0x8, P1 ;  /* 0x000000080800780c */ /* 0x000fe20000f44270 */
[----:B------:R-:W-:Y:S01]  /*7730*/  @P3 STG.E.U16 desc[UR38][R6.64+0xf2], R87 ;  /* 0x0000f25706003986 */ /* 0x000fe2000c101526 */
[----:B------:R-:W-:-:S02]  /*7740*/  ISETP.GT.AND P1, PT, R3, 0x88, PT ;  /* 0x000000880300780c */ /* 0x000fc40003f24270 */
[----:B------:R-:W-:Y:S01]  /*7750*/  F2FP.F16.F32.PACK_AB R89, RZ, R89 ;  /* 0x00000059ff59723e */ /* 0x000fe200000000ff */
[----:B------:R-:W-:Y:S01]  /*7760*/  @P4 STG.E.U16 desc[UR38][R4.64+0x100], R88 ;  /* 0x0001005804004986 */ /* 0x000fe2000c101526 */
[C---:B------:R-:W-:Y:S02]  /*7770*/  ISETP.GT.AND P3, PT, R8.reuse, 0x8, P0 ;  /* 0x000000080800780c */ /* 0x040fe40000764270 */
[----:B------:R-:W-:Y:S01]  /*7780*/  ISETP.GT.AND P0, PT, R3, 0x89, PT ;  /* 0x000000890300780c */ /* 0x000fe20003f04270 */
[----:B------:R-:W-:Y:S01]  /*7790*/  @P5 STG.E.U16 desc[UR38][R4.64+0x102], R89 ;  /* 0x0001025904005986 */ /* 0x000fe2000c101526 */
[C---:B------:R-:W-:Y:S02]  /*77a0*/  ISETP.GT.AND P4, PT, R8.reuse, RZ, P1 ;  /* 0x000000ff0800720c */ /* 0x040fe40000f84270 */
[----:B------:R-:W-:Y:S02]  /*77b0*/  F2FP.F16.F32.PACK_AB R90, RZ, R90 ;  /* 0x0000005aff5a723e */ /* 0x000fe400000000ff */
[----:B------:R-:W-:-:S02]  /*77c0*/  ISETP.GT.AND P5, PT, R8, RZ, P0 ;  /* 0x000000ff0800720c */ /* 0x000fc400007a4270 */
[----:B------:R-:W-:Y:S01]  /*77d0*/  F2FP.F16.F32.PACK_AB R91, RZ, R91 ;  /* 0x0000005bff5b723e */ /* 0x000fe200000000ff */
[----:B------:R-:W-:Y:S01]  /*77e0*/  @P2 STG.E.U16 desc[UR38][R6.64+0x100], R90 ;  /* 0x0001005a06002986 */ /* 0x000fe2000c101526 */
[----:B------:R-:W-:Y:S02]  /*77f0*/  F2FP.F16.F32.PACK_AB R92, RZ, R92 ;  /* 0x0000005cff5c723e */ /* 0x000fe400000000ff */
[C---:B------:R-:W-:Y:S01]  /*7800*/  ISETP.GT.AND P2, PT, R8.reuse, 0x8, P1 ;  /* 0x000000080800780c */ /* 0x040fe20000f44270 */
[----:B------:R-:W-:Y:S01]  /*7810*/  @P3 STG.E.U16 desc[UR38][R6.64+0x102], R91 ;  /* 0x0001025b06003986 */ /* 0x000fe2000c101526 */
[----:B------:R-:W-:Y:S02]  /*7820*/  ISETP.GT.AND P1, PT, R3, 0x90, PT ;  /* 0x000000900300780c */ /* 0x000fe40003f24270 */
[----:B------:R-:W-:Y:S01]  /*7830*/  F2FP.F16.F32.PACK_AB R93, RZ, R93 ;  /* 0x0000005dff5d723e */ /* 0x000fe200000000ff */
[----:B------:R-:W-:Y:S01]  /*7840*/  @P4 STG.E.U16 desc[UR38][R4.64+0x110], R92 ;  /* 0x0001105c04004986 */ /* 0x000fe2000c101526 */
[----:B------:R-:W-:-:S02]  /*7850*/  ISETP.GT.AND P3, PT, R8, 0x8, P0 ;  /* 0x000000080800780c */ /* 0x000fc40000764270 */
[----:B------:R-:W-:Y:S01]  /*7860*/  ISETP.GT.AND P0, PT, R3, 0x91, PT ;  /* 0x000000910300780c */ /* 0x000fe20003f04270 */
[----:B------:R-:W-:Y:S01]  /*7870*/  @P5 STG.E.U16 desc[UR38][R4.64+0x112], R93 ;  /* 0x0001125d04005986 */ /* 0x000fe2000c101526 */
[C---:B------:R-:W-:Y:S02]  /*7880*/  ISETP.GT.AND P4, PT, R8.reuse, RZ, P1 ;  /* 0x000000ff0800720c */ /* 0x040fe40000f84270 */
[----:B------:R-:W-:Y:S02]  /*7890*/  F2FP.F16.F32.PACK_AB R94, RZ, R94 ;  /* 0x0000005eff5e723e */ /* 0x000fe400000000ff */
[----:B------:R-:W-:Y:S02]  /*78a0*/  ISETP.GT.AND P5, PT, R8, RZ, P0 ;  /* 0x000000ff0800720c */ /* 0x000fe400007a4270 */
        /* <DEDUP_REMOVED lines=26> */
[----:B------:R-:W-:Y:S02]  /*7a50*/  ISETP.GT.AND P5, PT, R8, RZ, P0 ;  /* 0x000000ff0800720c */ /* 0x000fe400007a4270 */
[----:B------:R-:W-:-:S02]  /*7a60*/  F2FP.F16.F32.PACK_AB R102, RZ, R102 ;  /* 0x00000066ff66723e */ /* 0x000fc400000000ff */
[----:B------:R-:W-:Y:S02]  /*7a70*/  F2FP.F16.F32.PACK_AB R103, RZ, R103 ;  /* 0x00000067ff67723e */ /* 0x000fe400000000ff */
[----:B------:R-:W-:Y:S01]  /*7a80*/  F2FP.F16.F32.PACK_AB R104, RZ, R104 ;  /* 0x00000068ff68723e */ /* 0x000fe200000000ff */
[----:B------:R-:W-:Y:S01]  /*7a90*/  @P2 STG.E.U16 desc[UR38][R6.64+0x130], R102 ;  /* 0x0001306606002986 */ /* 0x000fe2000c101526 */
[----:B------:R-:W-:Y:S02]  /*7aa0*/  F2FP.F16.F32.PACK_AB R105, RZ, R105 ;  /* 0x00000069ff69723e */ /* 0x000fe400000000ff */
[C---:B------:R-:W-:Y:S01]  /*7ab0*/  ISETP.GT.AND P1, PT, R8.reuse, 0x8, P1 ;  /* 0x000000080800780c */ /* 0x040fe20000f24270 */
[----:B------:R-:W-:Y:S01]  /*7ac0*/  @P3 STG.E.U16 desc[UR38][R6.64+0x132], R103 ;  /* 0x0001326706003986 */ /* 0x000fe2000c101526 */
[----:B------:R-:W-:Y:S02]  /*7ad0*/  ISETP.GT.AND P2, PT, R8, 0x8, P0 ;  /* 0x000000080800780c */ /* 0x000fe40000744270 */
[C---:B------:R-:W-:Y:S01]  /*7ae0*/  ISETP.GT.AND P0, PT, R3.reuse, 0xa9, PT ;  /* 0x000000a90300780c */ /* 0x040fe20003f04270 */
[----:B------:R-:W-:Y:S01]  /*7af0*/  @P4 STG.E.U16 desc[UR38][R4.64+0x140], R104 ;  /* 0x0001406804004986 */ /* 0x000fe2000c101526 */
[----:B------:R-:W-:-:S02]  /*7b00*/  ISETP.GT.AND P4, PT, R3, 0xa8, PT ;  /* 0x000000a80300780c */ /* 0x000fc40003f84270 */
[----:B------:R-:W-:Y:S01]  /*7b10*/  F2FP.F16.F32.PACK_AB R106, RZ, R106 ;  /* 0x0000006aff6a723e */ /* 0x000fe200000000ff */
[----:B------:R-:W-:Y:S01]  /*7b20*/  @P5 STG.E.U16 desc[UR38][R4.64+0x142], R105 ;  /* 0x0001426904005986 */ /* 0x000fe2000c101526 */
[C---:B------:R-:W-:Y:S02]  /*7b30*/  ISETP.GT.AND P5, PT, R8.reuse, RZ, P4 ;  /* 0x000000ff0800720c */ /* 0x040fe400027a4270 */
[----:B------:R-:W-:Y:S01]  /*7b40*/  F2FP.F16.F32.PACK_AB R107, RZ, R107 ;  /* 0x0000006bff6b723e */ /* 0x000fe200000000ff */
[----:B------:R-:W-:Y:S01]  /*7b50*/  @P1 STG.E.U16 desc[UR38][R6.64+0x140], R106 ;  /* 0x0001406a06001986 */ /* 0x000fe2000c101526 */
[----:B------:R-:W-:Y:S02]  /*7b60*/  F2FP.F16.F32.PACK_AB R108, RZ, R108 ;  /* 0x0000006cff6c723e */ /* 0x000fe400000000ff */
[C---:B------:R-:W-:Y:S01]  /*7b70*/  ISETP.GT.AND P3, PT, R8.reuse, RZ, P0 ;  /* 0x000000ff0800720c */ /* 0x040fe20000764270 */
[----:B------:R-:W-:Y:S01]  /*7b80*/  @P2 STG.E.U16 desc[UR38][R6.64+0x142], R107 ;  /* 0x0001426b06002986 */ /* 0x000fe2000c101526 */
[----:B------:R-:W-:-:S02]  /*7b90*/  ISETP.GT.AND P4, PT, R8, 0x8, P4 ;  /* 0x000000080800780c */ /* 0x000fc40002784270 */
[----:B------:R-:W-:Y:S02]  /*7ba0*/  F2FP.F16.F32.PACK_AB R109, RZ, R109 ;  /* 0x0000006dff6d723e */ /* 0x000fe400000000ff */
[----:B------:R-:W-:Y:S01]  /*7bb0*/  F2FP.F16.F32.PACK_AB R110, RZ, R110 ;  /* 0x0000006eff6e723e */ /* 0x000fe200000000ff */
[----:B------:R-:W-:Y:S01]  /*7bc0*/  @P5 STG.E.U16 desc[UR38][R4.64+0x150], R108 ;  /* 0x0001506c04005986 */ /* 0x000fe2000c101526 */
[----:B------:R-:W-:Y:S02]  /*7bd0*/  ISETP.GT.AND P5, PT, R8, 0x8, P0 ;  /* 0x000000080800780c */ /* 0x000fe400007a4270 */
[----:B------:R-:W-:Y:S02]  /*7be0*/  F2FP.F16.F32.PACK_AB R111, RZ, R111 ;  /* 0x0000006fff6f723e */ /* 0x000fe400000000ff */
        /* <DEDUP_REMOVED lines=8> */
[----:B------:R-:W-:Y:S02]  /*7c70*/  ISETP.GT.AND P5, PT, R8, RZ, P0 ;  /* 0x000000ff0800720c */ /* 0x000fe400007a4270 */
[C---:B------:R-:W-:Y:S02]  /*7c80*/  ISETP.GT.AND P2, PT, R3.reuse, 0xb8, PT ;  /* 0x000000b80300780c */ /* 0x040fe40003f44270 */
[----:B------:R-:W-:-:S02]  /*7c90*/  ISETP.GT.AND P1, PT, R3, 0xb9, PT ;  /* 0x000000b90300780c */ /* 0x000fc40003f24270 */
[C---:B------:R-:W-:Y:S02]  /*7ca0*/  ISETP.GT.AND P3, PT, R8.reuse, 0x8, P3 ;  /* 0x000000080800780c */ /* 0x040fe40001f64270 */
[C---:B------:R-:W-:Y:S01]  /*7cb0*/  ISETP.GT.AND P0, PT, R8.reuse, 0x8, P0 ;  /* 0x000000080800780c */ /* 0x040fe20000704270 */
[----:B------:R-:W-:Y:S01]  /*7cc0*/  @P4 STG.E.U16 desc[UR38][R4.64+0x160], R112 ;  /* 0x0001607004004986 */ /* 0x000fe2000c101526 */
[C---:B------:R-:W-:Y:S02]  /*7cd0*/  ISETP.GT.AND P4, PT, R8.reuse, RZ, P1 ;  /* 0x000000ff0800720c */ /* 0x040fe40000f84270 */
[----:B------:R-:W-:Y:S01]  /*7ce0*/  F2FP.F16.F32.PACK_AB R114, RZ, R114 ;  /* 0x00000072ff72723e */ /* 0x000fe200000000ff */
[----:B------:R-:W-:Y:S01]  /*7cf0*/  @P5 STG.E.U16 desc[UR38][R4.64+0x162], R113 ;  /* 0x0001627104005986 */ /* 0x000fe2000c101526 */
[C---:B------:R-:W-:Y:S02]  /*7d00*/  ISETP.GT.AND P5, PT, R8.reuse, RZ, P2 ;  /* 0x000000ff0800720c */ /* 0x040fe400017a4270 */
[----:B------:R-:W-:-:S02]  /*7d10*/  ISETP.GT.AND P2, PT, R8, 0x8, P2 ;  /* 0x000000080800780c */ /* 0x000fc40001744270 */
[----:B------:R-:W-:Y:S01]  /*7d20*/  F2FP.F16.F32.PACK_AB R115, RZ, R115 ;  /* 0x00000073ff73723e */ /* 0x000fe200000000ff */
[----:B------:R-:W-:Y:S01]  /*7d30*/  @P3 STG.E.U16 desc[UR38][R6.64+0x160], R114 ;  /* 0x0001607206003986 */ /* 0x000fe2000c101526 */
[----:B------:R-:W-:Y:S02]  /*7d40*/  ISETP.GT.AND P1, PT, R8, 0x8, P1 ;  /* 0x000000080800780c */ /* 0x000fe40000f24270 */
[----:B------:R-:W-:Y:S01]  /*7d50*/  F2FP.F16.F32.PACK_AB R116, RZ, R116 ;  /* 0x00000074ff74723e */ /* 0x000fe200000000ff */
[----:B------:R-:W-:Y:S01]  /*7d60*/  @P0 STG.E.U16 desc[UR38][R6.64+0x162], R115 ;  /* 0x0001627306000986 */ /* 0x000fe2000c101526 */
[----:B------:R-:W-:Y:S02]  /*7d70*/  F2FP.F16.F32.PACK_AB R117, RZ, R117 ;  /* 0x00000075ff75723e */ /* 0x000fe400000000ff */
[----:B------:R-:W-:Y:S01]  /*7d80*/  F2FP.F16.F32.PACK_AB R118, RZ, R118 ;  /* 0x00000076ff76723e */ /* 0x000fe200000000ff */
[----:B------:R-:W-:Y:S01]  /*7d90*/  @P5 STG.E.U16 desc[UR38][R4.64+0x170], R116 ;  /* 0x0001707404005986 */ /* 0x000fe2000c101526 */
[----:B------:R-:W-:-:S03]  /*7da0*/  F2FP.F16.F32.PACK_AB R119, RZ, R119 ;  /* 0x00000077ff77723e */ /* 0x000fc600000000ff */
[----:B------:R0:W-:Y:S02]  /*7db0*/  @P4 STG.E.U16 desc[UR38][R4.64+0x172], R117 ;  /* 0x0001727504004986 */ /* 0x0001e4000c101526 */
[----:B0-----:R-:W-:Y:S02]  /*7dc0*/  @P2 IMAD.MOV.U32 R4, RZ, RZ, R6 ;  /* 0x000000ffff042224 */ /* 0x001fe400078e0006 */
[----:B------:R-:W-:-:S05]  /*7dd0*/  @P2 IMAD.MOV.U32 R5, RZ, RZ, R7 ;  /* 0x000000ffff052224 */ /* 0x000fca00078e0007 */
[----:B------:R0:W-:Y:S04]  /*7de0*/  @P2 STG.E.U16 desc[UR38][R4.64+0x170], R118 ;  /* 0x0001707604002986 */ /* 0x0001e8000c101526 */
[----:B------:R0:W-:Y:S02]  /*7df0*/  @P1 STG.E.U16 desc[UR38][R6.64+0x172], R119 ;  /* 0x0001727706001986 */ /* 0x0001e4000c101526 */
.L_x_223:
[----:B------:R-:W-:Y:S05]  /*7e00*/  BSYNC B0 ;  /* 0x0000000000007941 */ /* 0x000fea0003800000 */
.L_x_33:
[----:B------:R-:W-:Y:S01]  /*7e10*/  IADD3 R16, P0, R16, UR36, RZ ;  /* 0x0000002410107c10 */ /* 0x000fe2000ff1e0ff */
[----:B------:R-:W-:Y:S01]  /*7e20*/  ULDC.64 UR4, c[0x0][0x650] ;  /* 0x0001940000047ab9 */ /* 0x000fe20000000a00 */
[----:B0-----:R-:W-:Y:S01]  /*7e30*/  PRMT R3, RZ, 0x7610, R3 ;  /* 0x00007610ff037816 */ /* 0x001fe20000000003 */
[----:B------:R-:W-:Y:S01]  /*7e40*/  IMAD.MOV.U32 R132, RZ, RZ, -0x1 ;  /* 0xffffffffff847424 */ /* 0x000fe200078e00ff */
[----:B------:R-:W-:Y:S01]  /*7e50*/  IADD3.X R17, R17, UR42, RZ, P0, !PT ;  /* 0x0000002a11117c10 */ /* 0x000fe200087fe4ff */
[----:B------:R-:W-:Y:S01]  /*7e60*/  IMAD.MOV.U32 R23, RZ, RZ, -0x1 ;  /* 0xffffffffff177424 */ /* 0x000fe200078e00ff */
[----:B------:R-:W-:-:S04]  /*7e70*/  ISETP.GE.U32.AND P0, PT, R16, UR4, PT ;  /* 0x0000000410007c0c */ /* 0x000fc8000bf06070 */
[----:B------:R-:W-:-:S13]  /*7e80*/  ISETP.GE.U32.AND.EX P0, PT, R17, UR5, PT, P0 ;  /* 0x0000000511007c0c */ /* 0x000fda000bf06100 */
[----:B------:R-:W-:Y:S05]  /*7e90*/  @P0 BRA `(.L_x_224) ;  /* 0x0000000400500947 */ /* 0x000fea0003800000 */
[----:B-123--:R-:W0:Y:S01]  /*7ea0*/  LDC.64 R10, c[0x0][0x628] ;  /* 0x00018a00ff0a7b82 */ /* 0x00ee220000000a00 */
[----:B----4-:R-:W1:Y:S01]  /*7eb0*/  S2R R12, SR_CTAID.X ;  /* 0x00000000000c7919 */ /* 0x010e620000002500 */
[----:B------:R-:W-:Y:S02]  /*7ec0*/  IMAD.MOV.U32 R8, RZ, RZ, R16 ;  /* 0x000000ffff087224 */ /* 0x000fe400078e0010 */
[----:B------:R-:W-:Y:S01]  /*7ed0*/  IMAD.MOV.U32 R9, RZ, RZ, R17 ;  /* 0x000000ffff097224 */ /* 0x000fe200078e0011 */
[----:B------:R-:W2:Y:S03]  /*7ee0*/  S2R R20, SR_CTAID.Y ;  /* 0x0000000000147919 */ /* 0x000ea60000002600 */
[----:B------:R-:W3:Y:S08]  /*7ef0*/  LDC R0, c[0x0][0x630] ;  /* 0x00018c00ff007b82 */ /* 0x000ef00000000800 */
[----:B------:R-:W4:Y:S01]  /*7f00*/  LDC.64 R14, c[0x0][0x620] ;  /* 0x00018800ff0e7b82 */ /* 0x000f220000000a00 */
[----:B0-----:R-:W-:-:S04]  /*7f10*/  ISETP.NE.U32.AND P0, PT, R10, RZ, PT ;  /* 0x000000ff0a00720c */ /* 0x001fc80003f05070 */
[----:B------:R-:W-:-:S13]  /*7f20*/  ISETP.NE.AND.EX P0, PT, R11, RZ, PT, P0 ;  /* 0x000000ff0b00720c */ /* 0x000fda0003f05300 */
[----:B-1234-:R-:W-:Y:S05]  /*7f30*/  @!P0 BRA `(.L_x_225) ;  /* 0x0000000000288947 */ /* 0x01efea0003800000 */
        /* <DEDUP_REMOVED lines=10> */
.L_x_225:
[-CC-:B------:R-:W-:Y:S01]  /*7fe0*/  SHF.R.U64 R23, R8, R0.reuse, R9.reuse ;  /* 0x0000000008177219 */ /* 0x180fe20000001209 */
[----:B------:R-:W0:Y:S01]  /*7ff0*/  LDC.64 R26, c[0x0][0x640] ;  /* 0x00019000ff1a7b82 */ /* 0x000e220000000a00 */
[----:B------:R-:W-:Y:S01]  /*8000*/  SHF.R.U32.HI R0, RZ, R0, R9 ;  /* 0x00000000ff007219 */ /* 0x000fe20000011609 */
[----:B------:R-:W-:Y:S01]  /*8010*/  ULDC UR4, c[0x0][0x150] ;  /* 0x0000540000047ab9 */ /* 0x000fe20000000800 */
[----:B------:R-:W-:Y:S02]  /*8020*/  IADD3 R3, P0, RZ, -R23, RZ ;  /* 0x80000017ff037210 */ /* 0x000fe40007f1e0ff */
[----:B------:R-:W-:-:S03]  /*8030*/  I2FP.F32.U32 R7, R12 ;  /* 0x0000000c00077245 */ /* 0x000fc60000201000 */
[----:B------:R-:W1:Y:S01]  /*8040*/  LDC R6, c[0x0][0x618] ;  /* 0x00018600ff067b82 */ /* 0x000e620000000800 */
[----:B------:R-:W-:Y:S02]  /*8050*/  IMAD.X R5, RZ, RZ, ~R0, P0 ;  /* 0x000000ffff057224 */ /* 0x000fe400000e0e00 */
[----:B------:R-:W-:Y:S01]  /*8060*/  FMUL R7, R7, UR4 ;  /* 0x0000000407077c20 */ /* 0x000fe20008400000 */
[----:B------:R-:W-:Y:S01]  /*8070*/  ULDC UR4, c[0x0][0x154] ;  /* 0x0000550000047ab9 */ /* 0x000fe20000000800 */
[-C--:B------:R-:W-:Y:S02]  /*8080*/  IMAD R0, R5, R14.reuse, RZ ;  /* 0x0000000e05007224 */ /* 0x080fe400078e02ff */
[C---:B------:R-:W-:Y:S01]  /*8090*/  IMAD.WIDE.U32 R4, R3.reuse, R14, R16 ;  /* 0x0000000e03047225 */ /* 0x040fe200078e0010 */
[----:B------:R-:W2:Y:S01]  /*80a0*/  LDC R8, c[0x0][0x608] ;  /* 0x00018200ff087b82 */ /* 0x000ea20000000800 */
[----:B------:R-:W3:Y:S02]  /*80b0*/  F2I.U32.TRUNC.NTZ R7, R7 ;  /* 0x0000000700077305 */ /* 0x000ee4000020f000 */
[----:B------:R-:W-:Y:S01]  /*80c0*/  IMAD R3, R3, R15, R0 ;  /* 0x0000000f03037224 */ /* 0x000fe200078e0200 */
[----:B------:R-:W-:-:S03]  /*80d0*/  I2FP.F32.U32 R0, R20 ;  /* 0x0000001400007245 */ /* 0x000fc60000201000 */
[----:B------:R-:W-:Y:S01]  /*80e0*/  IMAD.IADD R3, R5, 0x1, R3 ;  /* 0x0000000105037824 */ /* 0x000fe200078e0203 */
[----:B------:R-:W4:Y:S01]  /*80f0*/  LDC R11, c[0x0][0x658] ;  /* 0x00019600ff0b7b82 */ /* 0x000f220000000800 */
[----:B0-----:R-:W-:-:S04]  /*8100*/  ISETP.NE.U32.AND P0, PT, R26, RZ, PT ;  /* 0x000000ff1a00720c */ /* 0x001fc80003f05070 */
[----:B------:R-:W-:-:S03]  /*8110*/  ISETP.NE.AND.EX P0, PT, R27, RZ, PT, P0 ;  /* 0x000000ff1b00720c */ /* 0x000fc60003f05300 */
[----:B------:R-:W0:Y:S01]  /*8120*/  LDC R9, c[0x0][0x144] ;  /* 0x00005100ff097b82 */ /* 0x000e220000000800 */
[-C--:B-1----:R-:W-:Y:S01]  /*8130*/  SHF.R.U64 R10, R4, R6.reuse, R3 ;  /* 0x00000006040a7219 */ /* 0x082fe20000001203 */
[----:B---3--:R-:W-:Y:S01]  /*8140*/  IMAD.MOV R7, RZ, RZ, -R7 ;  /* 0x000000ffff077224 */ /* 0x008fe200078e0a07 */
[----:B------:R-:W-:Y:S01]  /*8150*/  SHF.R.U32.HI R3, RZ, R6, R3 ;  /* 0x00000006ff037219 */ /* 0x000fe20000011603 */
[----:B------:R-:W-:-:S04]  /*8160*/  FMUL R6, R0, UR4 ;  /* 0x0000000400067c20 */ /* 0x000fc80008400000 */
[----:B------:R-:W1:Y:S01]  /*8170*/  LDC R21, c[0x0][0x148] ;  /* 0x00005200ff157b82 */ /* 0x000e620000000800 */
[----:B------:R3:W0:Y:S01]  /*8180*/  F2I.U32.TRUNC.NTZ R14, R6 ;  /* 0x00000006000e7305 */ /* 0x000622000020f000 */
[-CC-:B--2---:R-:W-:Y:S02]  /*8190*/  SHF.R.U64 R13, R10, R8.reuse, R3.reuse ;  /* 0x000000080a0d7219 */ /* 0x184fe40000001203 */
[----:B------:R-:W-:-:S04]  /*81a0*/  SHF.R.U32.HI R0, RZ, R8, R3 ;  /* 0x00000008ff007219 */ /* 0x000fc80000011603 */
[----:B------:R-:W2:Y:S01]  /*81b0*/  LDC R24, c[0x0][0x600] ;  /* 0x00018000ff187b82 */ /* 0x000ea20000000800 */
[-CC-:B----4-:R-:W-:Y:S02]  /*81c0*/  SHF.R.U64 R15, R13, R11.reuse, R0.reuse ;  /* 0x0000000b0d0f7219 */ /* 0x190fe40000001200 */
[----:B------:R-:W-:-:S03]  /*81d0*/  SHF.R.U32.HI R5, RZ, R11, R0 ;  /* 0x0000000bff057219 */ /* 0x000fc60000011600 */
[----:B------:R-:W-:Y:S02]  /*81e0*/  IMAD.MOV.U32 R4, RZ, RZ, R15 ;  /* 0x000000ffff047224 */ /* 0x000fe400078e000f */
[----:B------:R-:W4:Y:S01]  /*81f0*/  LDC R28, c[0x0][0x648] ;  /* 0x00019200ff1c7b82 */ /* 0x000f220000000800 */
[----:B0-----:R-:W-:-:S07]  /*8200*/  IMAD R25, R9, R7, R12 ;  /* 0x0000000709197224 */ /* 0x001fce00078e020c */
[----:B------:R-:W0:Y:S08]  /*8210*/  LDC R29, c[0x0][0x638] ;  /* 0x00018e00ff1d7b82 */ /* 0x000e300000000800 */
[----:B------:R-:W0:Y:S01]  /*8220*/  LDC R30, c[0x0][0x610] ;  /* 0x00018400ff1e7b82 */ /* 0x000e220000000800 */
[----:B-123--:R-:W-:Y:S05]  /*8230*/  @!P0 BRA `(.L_x_226) ;  /* 0x0000000000288947 */ /* 0x00efea0003800000 */
[----:B------:R-:W1:Y:S02]  /*8240*/  LDC R0, c[0x0][0x64c] ;  /* 0x00019300ff007b82 */ /* 0x000e640000000800 */
[----:B-1----:R-:W-:-:S05]  /*8250*/  IADD3 R3, P0, R15, R0, RZ ;  /* 0x000000000f037210 */ /* 0x002fca0007f1e0ff */
        /* <DEDUP_REMOVED lines=8> */
.L_x_226:
[----:B------:R-:W-:Y:S01]  /*82e0*/  ISETP.NE.AND P0, PT, R2, 0x1, PT ;  /* 0x000000010200780c */ /* 0x000fe20003f05270 */
[----:B------:R-:W-:Y:S01]  /*82f0*/  IMAD.MOV R14, RZ, RZ, -R14 ;  /* 0x000000ffff0e7224 */ /* 0x000fe200078e0a0e */
[----:B----4-:R-:W-:Y:S01]  /*8300*/  SHF.R.U64 R3, R4, R28, R5 ;  /* 0x0000001c04037219 */ /* 0x010fe20000001205 */
[----:B------:R-:W-:Y:S01]  /*8310*/  VIADD R5, R24, 0xffffffff ;  /* 0xffffffff18057836 */ /* 0x000fe20000000000 */
[----:B------:R-:W-:-:S03]  /*8320*/  LOP3.LUT R0, R13, R130, RZ, 0xc0, !PT ;  /* 0x000000820d007212 */ /* 0x000fc600078ec0ff */
[----:B------:R-:W-:Y:S01]  /*8330*/  IMAD.MOV R4, RZ, RZ, -R3 ;  /* 0x000000ffff047224 */ /* 0x000fe200078e0a03 */
[----:B------:R-:W-:Y:S01]  /*8340*/  LOP3.LUT R10, R10, R5, RZ, 0xc0, !PT ;  /* 0x000000050a0a7212 */ /* 0x000fe200078ec0ff */
[----:B------:R-:W-:Y:S02]  /*8350*/  IMAD R0, R125, R3, R0 ;  /* 0x000000037d007224 */ /* 0x000fe400078e0200 */
[----:B0-----:R-:W-:Y:S02]  /*8360*/  IMAD R3, R4, R29, R15 ;  /* 0x0000001d04037224 */ /* 0x001fe400078e020f */
[----:B------:R-:W-:Y:S02]  /*8370*/  @P0 IMAD R25, R21, R14, R20 ;  /* 0x0000000e15190224 */ /* 0x000fe400078e0214 */
[----:B------:R-:W-:Y:S02]  /*8380*/  IMAD R5, R3, R24, R10 ;  /* 0x0000001803057224 */ /* 0x000fe400078e020a */
[----:B------:R-:W-:-:S02]  /*8390*/  IMAD R0, R0, R30, R25 ;  /* 0x0000001e00007224 */ /* 0x000fc400078e0219 */
[----:B------:R-:W-:-:S03]  /*83a0*/  IMAD.MOV.U32 R4, RZ, RZ, 0x1 ;  /* 0x00000001ff047424 */ /* 0x000fc600078e00ff */
[----:B------:R-:W-:Y:S02]  /*83b0*/  SEL R132, R5, R0, !P0 ;  /* 0x0000000005847207 */ /* 0x000fe40004000000 */
[----:B------:R-:W-:Y:S02]  /*83c0*/  PRMT R3, R4, 0x7610, R3 ;  /* 0x0000761004037816 */ /* 0x000fe40000000003 */
[----:B------:R-:W-:-:S07]  /*83d0*/  SEL R0, R0, R5, !P0 ;  /* 0x0000000500007207 */ /* 0x000fce0004000000 */
.L_x_224:
[----:B------:R-:W-:Y:S01]  /*83e0*/  LOP3.LUT P0, RZ, R3, 0xff, RZ, 0xc0, !PT ;  /* 0x000000ff03ff7812 */ /* 0x000fe2000780c0ff */
[----:B-----5:R-:W-:-:S12]  /*83f0*/  IMAD.MOV.U32 R133, RZ, RZ, R0 ;  /* 0x000000ffff857224 */ /* 0x020fd800078e0000 */
[----:B------:R-:W-:Y:S05]  /*8400*/  @P0 BRA `(.L_x_227) ;  /* 0xffffff90005c0947 */ /* 0x000fea000383ffff */
[----:B------:R-:W-:Y:S05]  /*8410*/  EXIT ;  /* 0x000000000000794d */ /* 0x000fea0003800000 */
.L_x_8:
        /* <DEDUP_REMOVED lines=26> */
.L_x_229:
[----:B------:R-:W0:Y:S01]  /*85c0*/  LDC.64 R30, c[0x0][0x640] ;  /* 0x00019000ff1e7b82 */ /* 0x000e220000000a00 */
[-CC-:B------:R-:W-:Y:S01]  /*85d0*/  SHF.R.U64 R21, R14, R8.reuse, R15.reuse ;  /* 0x000000080e157219 */ /* 0x180fe2000000120f */
[----:B------:R-:W-:Y:S01]  /*85e0*/  IMAD.MOV.U32 R27, RZ, RZ, 0x1 ;  /* 0x00000001ff1b7424 */ /* 0x000fe200078e00ff */
[----:B------:R-:W-:Y:S02]  /*85f0*/  SHF.R.U32.HI R7, RZ, R8, R15 ;  /* 0x00000008ff077219 */ /* 0x000fe4000001160f */
[----:B------:R-:W-:-:S03]  /*8600*/  IADD3 R13, P0, RZ, -R21, RZ ;  /* 0x80000015ff0d7210 */ /* 0x000fc60007f1e0ff */
[----:B------:R-:W1:Y:S02]  /*8610*/  LDC R12, c[0x0][0x618] ;  /* 0x00018600ff0c7b82 */ /* 0x000e640000000800 */
[----:B------:R-:W-:Y:S02]  /*8620*/  IMAD.X R7, RZ, RZ, ~R7, P0 ;  /* 0x000000ffff077224 */ /* 0x000fe400000e0e07 */
[----:B------:R-:W-:-:S04]  /*8630*/  IMAD.WIDE.U32 R10, R13, R22, R16 ;  /* 0x000000160d0a7225 */ /* 0x000fc800078e0010 */
[----:B------:R-:W2:Y:S01]  /*8640*/  LDC R14, c[0x0][0x608] ;  /* 0x00018200ff0e7b82 */ /* 0x000ea20000000800 */
[----:B------:R-:W-:-:S04]  /*8650*/  IMAD R8, R7, R22, RZ ;  /* 0x0000001607087224 */ /* 0x000fc800078e02ff */
[----:B------:R-:W-:-:S03]  /*8660*/  IMAD R7, R13, R23, R8 ;  /* 0x000000170d077224 */ /* 0x000fc600078e0208 */
[----:B------:R-:W3:Y:S01]  /*8670*/  LDC R28, c[0x0][0x658] ;  /* 0x00019600ff1c7b82 */ /* 0x000ee20000000800 */
[----:B------:R-:W-:Y:S01]  /*8680*/  IMAD.IADD R7, R11, 0x1, R7 ;  /* 0x000000010b077824 */ /* 0x000fe200078e0207 */
[----:B0-----:R-:W-:Y:S01]  /*8690*/  ISETP.NE.U32.AND P0, PT, R30, RZ, PT ;  /* 0x000000ff1e00720c */ /* 0x001fe20003f05070 */
[----:B------:R-:W-:-:S03]  /*86a0*/  IMAD.MOV.U32 R11, RZ, RZ, -0x1 ;  /* 0xffffffffff0b7424 */ /* 0x000fc600078e00ff */
        /* <DEDUP_REMOVED lines=8> */
[-C--:B---3--:R-:W-:Y:S02]  /*8730*/  SHF.L.U32 R10, R11, R28.reuse, RZ ;  /* 0x0000001c0b0a7219 */ /* 0x088fe400000006ff */
[--C-:B------:R-:W-:Y:S02]  /*8740*/  SHF.R.U64 R26, R22, R28, R7.reuse ;  /* 0x0000001c161a7219 */ /* 0x100fe40000001207 */
[----:B------:R-:W-:Y:S02]  /*8750*/  LOP3.LUT R29, RZ, R10, RZ, 0x33, !PT ;  /* 0x0000000aff1d7212 */ /* 0x000fe400078e33ff */
[----:B------:R-:W-:Y:S01]  /*8760*/  SHF.R.U32.HI R11, RZ, R28, R7 ;  /* 0x0000001cff0b7219 */ /* 0x000fe20000011607 */
[----:B------:R-:W3:Y:S01]  /*8770*/  LDC R32, c[0x0][0x610] ;  /* 0x00018400ff207b82 */ /* 0x000ee20000000800 */
[----:B------:R-:W-:Y:S01]  /*8780*/  IMAD.MOV.U32 R10, RZ, RZ, R26 ;  /* 0x000000ffff0a7224 */ /* 0x000fe200078e001a */
[----:B------:R-:W-:Y:S06]  /*8790*/  @!P0 BRA `(.L_x_230) ;  /* 0x0000000000288947 */ /* 0x000fec0003800000 */
        /* <DEDUP_REMOVED lines=10> */
.L_x_230:
[----:B------:R-:W-:Y:S02]  /*8840*/  ISETP.NE.AND P0, PT, R2, 0x1, PT ;  /* 0x000000010200780c */ /* 0x000fe40003f05270 */
[----:B-1----:R-:W-:Y:S01]  /*8850*/  SHF.R.U64 R8, R10, R8, R11 ;  /* 0x000000080a087219 */ /* 0x002fe2000000120b */
[----:B0-----:R-:W-:Y:S01]  /*8860*/  VIADD R11, R23, 0xffffffff ;  /* 0xffffffff170b7836 */ /* 0x001fe20000000000 */
[----:B------:R-:W-:Y:S02]  /*8870*/  SHF.L.U32 R27, R27, R28, RZ ;  /* 0x0000001c1b1b7219 */ /* 0x000fe400000006ff */
[----:B------:R-:W-:Y:S01]  /*8880*/  LOP3.LUT R5, R22, R29, RZ, 0xc0, !PT ;  /* 0x0000001d16057212 */ /* 0x000fe200078ec0ff */
[----:B------:R-:W-:-:S04]  /*8890*/  IMAD.MOV R7, RZ, RZ, -R8 ;  /* 0x000000ffff077224 */ /* 0x000fc800078e0a08 */
[----:B------:R-:W-:Y:S02]  /*88a0*/  IMAD R5, R27, R8, R5 ;  /* 0x000000081b057224 */ /* 0x000fe400078e0205 */
[----:B------:R-:W-:Y:S01]  /*88b0*/  @P0 IMAD R6, R9, R24, R4 ;  /* 0x0000001809060224 */ /* 0x000fe200078e0204 */
[----:B------:R-:W-:Y:S01]  /*88c0*/  LOP3.LUT R9, R20, R11, RZ, 0xc0, !PT ;  /* 0x0000000b14097212 */ /* 0x000fe200078ec0ff */
[----:B--2---:R-:W-:Y:S02]  /*88d0*/  IMAD R4, R7, R25, R26 ;  /* 0x0000001907047224 */ /* 0x004fe400078e021a */
[----:B---3--:R-:W-:Y:S02]  /*88e0*/  IMAD R6, R5, R32, R6 ;  /* 0x0000002005067224 */ /* 0x008fe400078e0206 */
[----:B------:R-:W-:Y:S02]  /*88f0*/  IMAD R5, R4, R23, R9 ;  /* 0x0000001704057224 */ /* 0x000fe400078e0209 */
[----:B------:R-:W-:-:S02]  /*8900*/  IMAD.MOV.U32 R8, RZ, RZ, 0x1 ;  /* 0x00000001ff087424 */ /* 0x000fc400078e00ff */
[----:B------:R-:W-:Y:S01]  /*8910*/  IMAD.MOV.U32 R7, RZ, RZ, R21 ;  /* 0x000000ffff077224 */ /* 0x000fe200078e0015 */
[----:B------:R-:W-:Y:S02]  /*8920*/  SEL R19, R5, R6, !P0 ;  /* 0x0000000605137207 */ /* 0x000fe40004000000 */
[----:B------:R-:W-:-:S07]  /*8930*/  SEL R20, R6, R5, !P0 ;  /* 0x0000000506147207 */ /* 0x000fce0004000000 */
.L_x_228:
[----:B------:R-:W-:-:S08]  /*8940*/  NOP ;  /* 0x0000000000007918 */ /* 0x000fd00000000000 */
[----:B------:R-:W0:-:S00]  /*8950*/  USETMAXREG.DEALLOC.CTAPOOL 0x28 ;  /* 0x00000028000079c8 */ /* 0x000e0000080e0500 */
[----:B0-----:R-:W-:-:S13]  /*8960*/  ISETP.NE.AND P0, PT, R3, RZ, PT ;  /* 0x000000ff0300720c */ /* 0x001fda0003f05270 */
[----:B------:R-:W-:Y:S05]  /*8970*/  @P0 EXIT ;  /* 0x000000000000094d */ /* 0x000fea0003800000 */
[----:B------:R-:W-:Y:S01]  /*8980*/  LOP3.LUT P0, RZ, R8, 0xff, RZ, 0xc0, !PT ;  /* 0x000000ff08ff7812 */ /* 0x000fe2000780c0ff */
[----:B------:R-:W-:Y:S02]  /*8990*/  IMAD.MOV.U32 R3, RZ, RZ, 0x1 ;  /* 0x00000001ff037424 */ /* 0x000fe400078e00ff */
[----:B------:R-:W-:-:S10]  /*89a0*/  IMAD.MOV.U32 R8, RZ, RZ, RZ ;  /* 0x000000ffff087224 */ /* 0x000fd400078e00ff */
[----:B------:R-:W-:Y:S05]  /*89b0*/  @!P0 BRA `(.L_x_231) ;  /* 0x0000000c00208947 */ /* 0x000fea0003800000 */
[----:B------:R-:W0:Y:S01]  /*89c0*/  LDC R3, c[0x0][0x28c] ;  /* 0x0000a300ff037b82 */ /* 0x000e220000000800 */
[----:B------:R-:W1:Y:S01]  /*89d0*/  S2R R10, SR_CgaCtaId ;  /* 0x00000000000a7919 */ /* 0x000e620000008800 */
[----:B------:R-:W-:Y:S01]  /*89e0*/  ULDC UR5, c[0x0][0x658] ;  /* 0x0001960000057ab9 */ /* 0x000fe20000000800 */
[----:B------:R-:W-:Y:S01]  /*89f0*/  UMOV UR6, 0xffffffff ;  /* 0xffffffff00067882 */ /* 0x000fe20000000000 */
[----:B------:R-:W-:Y:S01]  /*8a00*/  BSSY B0, `(.L_x_231) ;  /* 0x00000c3000007945 */ /* 0x000fe20003800000 */
[----:B------:R-:W-:Y:S01]  /*8a10*/  USHF.L.U32 UR6, UR6, UR5, URZ ;  /* 0x0000000506067299 */ /* 0x000fe2000800063f */
[----:B------:R-:W-:Y:S01]  /*8a20*/  IMAD.MOV.U32 R12, RZ, RZ, 0x1 ;  /* 0x00000001ff0c7424 */ /* 0x000fe200078e00ff */
[----:B------:R-:W-:Y:S01]  /*8a30*/  LOP3.LUT R9, R18, 0x2, RZ, 0xfc, !PT ;  /* 0x0000000212097812 */ /* 0x000fe200078efcff */
[----:B------:R-:W-:Y:S01]  /*8a40*/  IMAD.MOV.U32 R8, RZ, RZ, RZ ;  /* 0x000000ffff087224 */ /* 0x000fe200078e00ff */
[----:B------:R-:W-:Y:S01]  /*8a50*/  ULDC UR4, c[0x0][0x600] ;  /* 0x0001800000047ab9 */ /* 0x000fe20000000800 */
[----:B------:R-:W-:Y:S01]  /*8a60*/  UMOV UR7, 0x1 ;  /* 0x0000000100077882 */ /* 0x000fe20000000000 */
[----:B------:R-:W-:-:S02]  /*8a70*/  UIADD3 UR15, UR4, -0x1, URZ ;  /* 0xffffffff040f7890 */ /* 0x000fc4000fffe03f */
[----:B------:R-:W-:Y:S02]  /*8a80*/  USHF.L.U32 UR17, UR7, UR5, URZ ;  /* 0x0000000507117299 */ /* 0x000fe4000800063f */
[----:B------:R-:W-:Y:S01]  /*8a90*/  ULOP3.LUT UR16, URZ, UR6, URZ, 0x33, !UPT ;  /* 0x000000063f107292 */ /* 0x000fe2000f8e333f */
[----:B------:R-:W-:Y:S01]  /*8aa0*/  ULDC.64 UR20, c[0x0][0x198] ;  /* 0x0000660000147ab9 */ /* 0x000fe20000000a00 */
[----:B0-----:R-:W-:-:S05]  /*8ab0*/  VIADD R3, R3, 0x1f ;  /* 0x0000001f03037836 */ /* 0x001fca0000000000 */
[----:B------:R-:W-:-:S04]  /*8ac0*/  SHF.R.S32.HI R4, RZ, 0x1f, R3 ;  /* 0x0000001fff047819 */ /* 0x000fc80000011403 */
[----:B------:R-:W-:Y:S01]  /*8ad0*/  LEA.HI R4, R4, R3, RZ, 0x5 ;  /* 0x0000000304047211 */ /* 0x000fe200078f28ff */
[----:B------:R-:W-:Y:S01]  /*8ae0*/  IMAD.MOV.U32 R3, RZ, RZ, 0x1 ;  /* 0x00000001ff037424 */ /* 0x000fe200078e00ff */
[----:B-1----:R-:W-:Y:S02]  /*8af0*/  LOP3.LUT R10, R10, 0x1, RZ, 0xc0, !PT ;  /* 0x000000010a0a7812 */ /* 0x002fe400078ec0ff */
[----:B------:R-:W-:-:S05]  /*8b00*/  SHF.R.S32.HI R11, RZ, 0x5, R4 ;  /* 0x00000005ff0b7819 */ /* 0x000fca0000011404 */
[----:B------:R-:W-:-:S07]  /*8b10*/  VIADD R13, R11, 0x1 ;  /* 0x000000010b0d7836 */ /* 0x000fce0000000000 */
.L_x_242:
[----:B------:R-:W-:-:S03]  /*8b20*/  UMOV UR4, 0xffffffff ;  /* 0xffffffff00047882 */ /* 0x000fc60000000000 */
[----:B------:R-:W-:Y:S05]  /*8b30*/  BRA.DIV UR4, `(.L_x_232) ;  /* 0x0000001204a47947 */ /* 0x000fea000b800000 */
[----:B------:R-:W-:-:S13]  /*8b40*/  ELECT P6, URZ, PT ;  /* 0x00000000003f782f */ /* 0x000fda00038c0000 */
.L_x_260:
[----:B------:R-:W0:Y:S01]  /*8b50*/  LDC R4, c[0x0][0x28c] ;  /* 0x0000a300ff047b82 */ /* 0x000e220000000800 */
[----:B------:R-:W-:Y:S01]  /*8b60*/  BSSY B1, `(.L_x_233) ;  /* 0x000003a000017945 */ /* 0x000fe20003800000 */
[----:B0-----:R-:W-:-:S13]  /*8b70*/  ISETP.LT.OR P6, PT, R4, 0x1, !P6 ;  /* 0x000000010400780c */ /* 0x001fda00077c1670 */
[----:B------:R-:W-:Y:S05]  /*8b80*/  @P6 BRA `(.L_x_234) ;  /* 0x0000000000dc6947 */ /* 0x000fea0003800000 */
[----:B------:R-:W-:Y:S02]  /*8b90*/  IMAD R19, R19, 0x2, R10 ;  /* 0x0000000213137824 */ /* 0x000fe400078e020a */
[----:B------:R-:W-:Y:S02]  /*8ba0*/  IMAD.SHL.U32 R20, R20, 0x80, RZ ;  /* 0x0000008014147824 */ /* 0x000fe400078e00ff */
[----:B------:R-:W-:Y:S02]  /*8bb0*/  IMAD.MOV.U32 R23, RZ, RZ, RZ ;  /* 0x000000ffff177224 */ /* 0x000fe400078e00ff */
[----:B------:R-:W-:Y:S02]  /*8bc0*/  IMAD.MOV.U32 R4, RZ, RZ, R13 ;  /* 0x000000ffff047224 */ /* 0x000fe400078e000d */
[----:B------:R-:W-:Y:S02]  /*8bd0*/  IMAD.MOV.U32 R5, RZ, RZ, R3 ;  /* 0x000000ffff057224 */ /* 0x000fe400078e0003 */
[----:B------:R-:W-:-:S02]  /*8be0*/  IMAD.MOV.U32 R15, RZ, RZ, R8 ;  /* 0x000000ffff0f7224 */ /* 0x000fc400078e0008 */
[----:B------:R-:W-:-:S07]  /*8bf0*/  IMAD R19, R19, 0x60, RZ ;  /* 0x0000006013137824 */ /* 0x000fce00078e02ff */
.L_x_237:
[----:B------:R-:W0:Y:S01]  /*8c00*/  S2R R21, SR_CgaCtaId ;  /* 0x0000000000157919 */ /* 0x000e220000008800 */
[----:B------:R-:W-:Y:S02]  /*8c10*/  MOV R6, 0x400 ;  /* 0x0000040000067802 */ /* 0x000fe40000000f00 */
[----:B------:R-:W-:-:S13]  /*8c20*/  ISETP.NE.AND P1, PT, R0, RZ, PT ;  /* 0x000000ff0000720c */ /* 0x000fda0003f25270 */
[----:B------:R-:W1:Y:S01]  /*8c30*/  @!P1 LDC R14, c[0x0][0x500] ;  /* 0x00014000ff0e9b82 */ /* 0x000e620000000800 */
[----:B0-----:R-:W-:Y:S02]  /*8c40*/  LEA R22, R21, R6, 0x18 ;  /* 0x0000000615167211 */ /* 0x001fe400078ec0ff */
[----:B------:R-:W-:-:S03]  /*8c50*/  SHF.L.U32 R6, R5, 0x1f, RZ ;  /* 0x0000001f05067819 */ /* 0x000fc600000006ff */
[----:B------:R-:W-:-:S04]  /*8c60*/  IMAD R21, R15, 0x8, R22 ;  /* 0x000000080f157824 */ /* 0x000fc800078e0216 */
[----:B------:R-:W0:Y:S02]  /*8c70*/  SYNCS.PHASECHK.TRANS64.TRYWAIT P0, [R21+URZ+0x58], R6 ;  /* 0x00005806150075a7 */ /* 0x000e24000800017f */
[----:B01----:R-:W-:Y:S05]  /*8c80*/  @!P0 BRA `(.L_x_235) ;  /* 0x0000001000708947 */ /* 0x003fea0003800000 */
.L_x_261:
[----:B0-----:R-:W-:Y:S01]  /*8c90*/  PRMT R6, R9, 0x9910, RZ ;  /* 0x0000991009067816 */ /* 0x001fe200000000ff */
[----:B------:R0:W-:Y:S03]  /*8ca0*/  @!P1 SYNCS.ARRIVE.TRANS64 RZ, [R21+URZ], R14 ;  /* 0x0000000e15ff99a7 */ /* 0x0001e6000800003f */
[----:B------:R-:W-:-:S13]  /*8cb0*/  ISETP.NE.AND P0, PT, R6, 0x2, PT ;  /* 0x000000020600780c */ /* 0x000fda0003f05270 */
[----:B0-----:R-:W-:Y:S05]  /*8cc0*/  @P0 BRA `(.L_x_236) ;  /* 0x0000000000040947 */ /* 0x001fea0003800000 */
[----:B------:R-:W-:Y:S01]  /*8cd0*/  BPT.TRAP 0x1 ;  /* 0x000000040000795c */ /* 0x000fe20000300000 */
.L_x_236:
[----:B------:R-:W-:Y:S01]  /*8ce0*/  IMAD R6, R15, 0x2, R10 ;  /* 0x000000020f067824 */ /* 0x000fe200078e020a */
[----:B------:R-:W-:Y:S01]  /*8cf0*/  R2UR UR9, R21 ;  /* 0x00000000150972ca */ /* 0x000fe200000e0000 */
[--C-:B------:R-:W-:Y:S01]  /*8d00*/  IMAD R14, R15, 0x2000, R22.reuse ;  /* 0x000020000f0e7824 */ /* 0x100fe200078e0216 */
[----:B------:R-:W-:Y:S01]  /*8d10*/  UIADD3 UR4, UP0, UR20, 0xf0, URZ ;  /* 0x000000f014047890 */ /* 0x000fe2000ff1e03f */
[----:B------:R-:W-:Y:S01]  /*8d20*/  IMAD R6, R6, 0xc00, RZ ;  /* 0x00000c0006067824 */ /* 0x000fe200078e02ff */
[----:B------:R-:W-:Y:S01]  /*8d30*/  R2UR UR11, R20 ;  /* 0x00000000140b72ca */ /* 0x000fe200000e0000 */
[----:B------:R-:W-:Y:S01]  /*8d40*/  VIADD R4, R4, 0xffffffff ;  /* 0xffffffff04047836 */ /* 0x000fe20000000000 */
[----:B------:R-:W-:Y:S01]  /*8d50*/  R2UR UR5, R14 ;  /* 0x000000000e0572ca */ /* 0x000fe200000e0000 */
[----:B------:R-:W-:Y:S01]  /*8d60*/  IMAD R6, R6, 0x2, R22 ;  /* 0x0000000206067824 */ /* 0x000fe200078e0216 */
[----:B------:R-:W-:Y:S01]  /*8d70*/  R2UR UR10, R23 ;  /* 0x00000000170a72ca */ /* 0x000fe200000e0000 */
[----:B------:R-:W-:Y:S01]  /*8d80*/  UIADD3 UR22, UP1, UR20, 0x1f0, URZ ;  /* 0x000001f014167890 */ /* 0x000fe2000ff3e03f */
[----:B------:R-:W-:Y:S01]  /*8d90*/  R2UR UR12, R7 ;  /* 0x00000000070c72ca */ /* 0x000fe200000e0000 */
[----:B------:R-:W-:Y:S01]  /*8da0*/  VIADD R15, R15, 0x1 ;  /* 0x000000010f0f7836 */ /* 0x000fe20000000000 */
[----:B------:R-:W-:Y:S01]  /*8db0*/  R2UR UR8, R6 ;  /* 0x00000000060872ca */ /* 0x000fe200000e0000 */
[----:B------:R-:W-:Y:S01]  /*8dc0*/  UIADD3.X UR23, URZ, UR21, URZ, UP1, !UPT ;  /* 0x000000153f177290 */ /* 0x000fe20008ffe43f */
[----:B------:R-:W-:Y:S01]  /*8dd0*/  R2UR UR18, R19 ;  /* 0x00000000131272ca */ /* 0x000fe200000e0000 */
[----:B------:R-:W-:Y:S01]  /*8de0*/  UMOV UR6, 0x0 ;  /* 0x0000000000067882 */ /* 0x000fe20000000000 */
[----:B------:R-:W-:Y:S01]  /*8df0*/  ISETP.GT.AND P1, PT, R4, 0x1, PT ;  /* 0x000000010400780c */ /* 0x000fe20003f24270 */
[----:B------:R-:W-:Y:S01]  /*8e00*/  UMOV UR7, 0x10000000 ;  /* 0x1000000000077882 */ /* 0x000fe20000000000 */
[----:B------:R-:W-:Y:S01]  /*8e10*/  ISETP.NE.AND P0, PT, R15, 0xb, PT ;  /* 0x0000000b0f00780c */ /* 0x000fe20003f05270 */
[----:B------:R-:W-:Y:S01]  /*8e20*/  UIADD3 UR13, UR5, 0x180, URZ ;  /* 0x00000180050d7890 */ /* 0x000fe2000fffe03f */
[----:B------:R-:W-:Y:S01]  /*8e30*/  VIADD R23, R23, 0x20 ;  /* 0x0000002017177836 */ /* 0x000fe20000000000 */
[----:B------:R-:W-:Y:S01]  /*8e40*/  UIADD3.X UR5, URZ, UR21, URZ, UP0, !UPT ;  /* 0x000000153f057290 */ /* 0x000fe200087fe43f */
[----:B------:R-:W-:Y:S01]  /*8e50*/  SEL R6, RZ, 0x1, P0 ;  /* 0x00000001ff067807 */ /* 0x000fe20000000000 */
[----:B------:R-:W-:Y:S01]  /*8e60*/  UMOV UR19, 0x30000 ;  /* 0x0003000000137882 */ /* 0x000fe20000000000 */
[----:B------:R-:W-:Y:S01]  /*8e70*/  SEL R15, R15, RZ, P0 ;  /* 0x000000ff0f0f7207 */ /* 0x000fe20000000000 */
[----:B------:R-:W-:Y:S01]  /*8e80*/  UIADD3 UR14, UR8, 0x16180, URZ ;  /* 0x00016180080e7890 */ /* 0x000fe2000fffe03f */
[----:B------:R-:W-:-:S02]  /*8e90*/  LOP3.LUT R5, R5, R6, RZ, 0x3c, !PT ;  /* 0x0000000605057212 */ /* 0x000fc400078e3cff */
[----:B------:R-:W-:Y:S02]  /*8ea0*/  UMOV UR8, UR13 ;  /* 0x0000000d00087c82 */ /* 0x000fe40008000000 */
[----:B------:R0:W-:Y:S02]  /*8eb0*/  UTMALDG.3D [UR8], [UR4], desc[UR6] ;  /* 0x00000608040075b4 */ /* 0x0001e40008011000 */
[----:B0-----:R-:W-:Y:S01]  /*8ec0*/  UMOV UR8, UR14 ;  /* 0x0000000e00087c82 */ /* 0x001fe20008000000 */
[----:B------:R-:W-:Y:S02]  /*8ed0*/  UMOV UR11, UR18 ;  /* 0x00000012000b7c82 */ /* 0x000fe40008000000 */
[----:B------:R0:W-:Y:S02]  /*8ee0*/  UTMALDG.3D.MULTICAST [UR8], [UR22], UR19, desc[UR6] ;  /* 0x00000608160073b4 */ /* 0x0001e40008011813 */
[----:B0-----:R-:W-:Y:S05]  /*8ef0*/  @P1 BRA `(.L_x_237) ;  /* 0xfffffffc00401947 */ /* 0x001fea000383ffff */
.L_x_234:
[----:B------:R-:W-:Y:S05]  /*8f00*/  BSYNC B1 ;  /* 0x0000000000017941 */ /* 0x000fea0003800000 */
.L_x_233:
[----:B------:R-:W-:Y:S01]  /*8f10*/  LOP3.LUT P1, RZ, R12, 0xff, RZ, 0xc0, !PT ;  /* 0x000000ff0cff7812 */ /* 0x000fe2000782c0ff */
[C---:B------:R-:W-:Y:S01]  /*8f20*/  IMAD.IADD R7, R11.reuse, 0x1, R8 ;  /* 0x000000010b077824 */ /* 0x040fe200078e0208 */
[----:B------:R-:W-:Y:S01]  /*8f30*/  ULDC.64 UR4, c[0x0][0x650] ;  /* 0x0001940000047ab9 */ /* 0x000fe20000000a00 */
[----:B------:R-:W-:Y:S01]  /*8f40*/  ISETP.GE.U32.AND P2, PT, R11, 0xb, PT ;  /* 0x0000000b0b00780c */ /* 0x000fe20003f46070 */
[----:B------:R-:W-:Y:S01]  /*8f50*/  BSSY B1, `(.L_x_238) ;  /* 0x000006b000017945 */ /* 0x000fe20003800000 */
[----:B------:R-:W-:Y:S01]  /*8f60*/  IMAD.MOV.U32 R20, RZ, RZ, -0x1 ;  /* 0xffffffffff147424 */ /* 0x000fe200078e00ff */
[----:B------:R-:W-:Y:S01]  /*8f70*/  ISETP.GT.U32.AND P0, PT, R7, 0xa, PT ;  /* 0x0000000a0700780c */ /* 0x000fe20003f04070 */
[----:B------:R-:W-:Y:S01]  /*8f80*/  IMAD.MOV.U32 R19, RZ, RZ, -0x1 ;  /* 0xffffffffff137424 */ /* 0x000fe200078e00ff */
[----:B------:R-:W-:Y:S02]  /*8f90*/  PRMT R12, RZ, 0x7610, R12 ;  /* 0x00007610ff0c7816 */ /* 0x000fe4000000000c */
[----:B------:R-:W-:-:S03]  /*8fa0*/  ISETP.LT.U32.AND P0, PT, R11, 0xb, P0 ;  /* 0x0000000b0b00780c */ /* 0x000fc60000701070 */
[----:B------:R-:W0:Y:S01]  /*8fb0*/  @P1 S2R R5, SR_CgaCtaId ;  /* 0x0000000000051919 */ /* 0x000e220000008800 */
[----:B------:R-:W-:-:S04]  /*8fc0*/  @P1 MOV R4, 0x400 ;  /* 0x0000040000041802 */ /* 0x000fc80000000f00 */
[----:B0-----:R-:W-:Y:S01]  /*8fd0*/  @P1 LEA R6, R5, R4, 0x18 ;  /* 0x0000000405061211 */ /* 0x001fe200078ec0ff */
[----:B------:R-:W-:Y:S01]  /*8fe0*/  IMAD.WIDE.U32 R4, R7, -0x45d1745d, RZ ;  /* 0xba2e8ba307047825 */ /* 0x000fe200078e00ff */
[----:B------:R-:W-:Y:S02]  /*8ff0*/  SEL R4, RZ, 0x1, !P0 ;  /* 0x00000001ff047807 */ /* 0x000fe40004000000 */
[----:B------:R0:W-:Y:S01]  /*9000*/  @P1 SYNCS.ARRIVE.TRANS64.A1T0 RZ, [R6+URZ+0xc8], RZ ;  /* 0x0000c8ff06ff19a7 */ /* 0x0001e2000810003f */
[----:B------:R-:W-:Y:S02]  /*9010*/  IADD3 R16, P1, R16, UR36, RZ ;  /* 0x0000002410107c10 */ /* 0x000fe4000ff3e0ff */
[----:B------:R-:W-:Y:S02]  /*9020*/  LOP3.LUT R3, R3, R4, RZ, 0x3c, !PT ;  /* 0x0000000403037212 */ /* 0x000fe400078e3cff */
[----:B------:R-:W-:Y:S02]  /*9030*/  IADD3.X R17, R17, UR42, RZ, P1, !PT ;  /* 0x0000002a11117c10 */ /* 0x000fe40008ffe4ff */
[----:B------:R-:W-:-:S02]  /*9040*/  ISETP.GE.U32.AND P0, PT, R16, UR4, PT ;  /* 0x0000000410007c0c */ /* 0x000fc4000bf06070 */
[----:B0-----:R-:W-:Y:S02]  /*9050*/  SHF.R.U32.HI R6, RZ, 0x3, R5 ;  /* 0x00000003ff067819 */ /* 0x001fe40000011605 */
[----:B------:R-:W-:Y:S02]  /*9060*/  ISETP.GE.U32.AND.EX P0, PT, R17, UR5, PT, P0 ;  /* 0x0000000511007c0c */ /* 0x000fe4000bf06100 */
[----:B------:R-:W-:Y:S01]  /*9070*/  @P2 LOP3.LUT R3, R3, 0x1, R6, 0x78, !PT ;  /* 0x0000000103032812 */ /* 0x000fe200078e7806 */
[----:B------:R-:W-:Y:S01]  /*9080*/  IMAD R8, R6, -0xb, R7 ;  /* 0xfffffff506087824 */ /* 0x000fe200078e0207 */
[----:B------:R-:W-:Y:S01]  /*9090*/  PRMT R4, RZ, 0x7610, R4 ;  /* 0x00007610ff047816 */ /* 0x000fe20000000004 */
[----:B------:R-:W-:-:S08]  /*90a0*/  IMAD.MOV.U32 R7, RZ, RZ, -0x1 ;  /* 0xffffffffff077424 */ /* 0x000fd000078e00ff */
[----:B------:R-:W-:Y:S05]  /*90b0*/  @P0 BRA `(.L_x_239) ;  /* 0x0000000400500947 */ /* 0x000fea0003800000 */
[----:B------:R-:W0:Y:S01]  /*90c0*/  S2R R19, SR_CTAID.X ;  /* 0x0000000000137919 */ /* 0x000e220000002500 */
[----:B------:R-:W-:Y:S01]  /*90d0*/  ULDC.64 UR4, c[0x0][0x628] ;  /* 0x00018a0000047ab9 */ /* 0x000fe20000000a00 */
[----:B------:R-:W1:Y:S01]  /*90e0*/  LDC R20, c[0x0][0x144] ;  /* 0x00005100ff147b82 */ /* 0x000e620000000800 */
[----:B------:R-:W-:Y:S01]  /*90f0*/  ISETP.NE.U32.AND P0, PT, RZ, UR4, PT ;  /* 0x00000004ff007c0c */ /* 0x000fe2000bf05070 */
[----:B------:R-:W2:Y:S01]  /*9100*/  S2R R14, SR_CTAID.Y ;  /* 0x00000000000e7919 */ /* 0x000ea20000002600 */
[----:B------:R-:W-:Y:S01]  /*9110*/  ULDC UR7, c[0x0][0x630] ;  /* 0x00018c0000077ab9 */ /* 0x000fe20000000800 */
[----:B------:R-:W-:Y:S01]  /*9120*/  ULDC UR8, c[0x0][0x150] ;  /* 0x0000540000087ab9 */ /* 0x000fe20000000800 */
[----:B------:R-:W-:Y:S01]  /*9130*/  ISETP.NE.AND.EX P0, PT, RZ, UR5, PT, P0 ;  /* 0x00000005ff007c0c */ /* 0x000fe2000bf05300 */
[----:B------:R-:W-:Y:S02]  /*9140*/  IMAD.MOV.U32 R4, RZ, RZ, R16 ;  /* 0x000000ffff047224 */ /* 0x000fe400078e0010 */
[----:B------:R-:W-:Y:S01]  /*9150*/  IMAD.MOV.U32 R5, RZ, RZ, R17 ;  /* 0x000000ffff057224 */ /* 0x000fe200078e0011 */
[----:B0-----:R-:W-:-:S09]  /*9160*/  I2FP.F32.U32 R21, R19 ;  /* 0x0000001300157245 */ /* 0x001fd20000201000 */
[----:B------:R-:W-:Y:S05]  /*9170*/  @!P0 BRA `(.L_x_240) ;  /* 0x0000000000288947 */ /* 0x000fea0003800000 */
[----:B------:R-:W-:Y:S02]  /*9180*/  ULDC UR6, c[0x0][0x634] ;  /* 0x00018d0000067ab9 */ /* 0x000fe40000000800 */
[----:B------:R-:W-:-:S05]  /*9190*/  IADD3 R5, P0, R16, UR6, RZ ;  /* 0x0000000610057c10 */ /* 0x000fca000ff1e0ff */
[----:B------:R-:W-:-:S04]  /*91a0*/  IMAD.X R15, RZ, RZ, R17, P0 ;  /* 0x000000ffff0f7224 */ /* 0x000fc800000e0611 */
[----:B------:R-:W-:-:S04]  /*91b0*/  IMAD.WIDE.U32 R6, R15, UR4, RZ ;  /* 0x000000040f067c25 */ /* 0x000fc8000f8e00ff */
[----:B------:R-:W-:-:S04]  /*91c0*/  IMAD.WIDE.U32 R6, P0, R5, UR5, R6 ;  /* 0x0000000505067c25 */ /* 0x000fc8000f800006 */
[----:B------:R-:W-:-:S04]  /*91d0*/  IMAD.WIDE.U32 R4, R5, UR4, RZ ;  /* 0x0000000405047c25 */ /* 0x000fc8000f8e00ff */
[----:B------:R-:W-:Y:S01]  /*91e0*/  IMAD.MOV.U32 R4, RZ, RZ, R7 ;  /* 0x000000ffff047224 */ /* 0x000fe200078e0007 */
[----:B------:R-:W-:Y:S01]  /*91f0*/  IADD3 RZ, P1, R5, R6, RZ ;  /* 0x0000000605ff7210 */ /* 0x000fe20007f3e0ff */
[----:B------:R-:W-:-:S04]  /*9200*/  IMAD.X R5, RZ, RZ, RZ, P0 ;  /* 0x000000ffff057224 */ /* 0x000fc800000e06ff */
[----:B------:R-:W-:-:S08]  /*9210*/  IMAD.WIDE.U32.X R4, R15, UR5, R4, P1 ;  /* 0x000000050f047c25 */ /* 0x000fd000088e0404 */
.L_x_240:
[----:B------:R-:W-:Y:S01]  /*9220*/  FMUL R21, R21, UR8 ;  /* 0x0000000815157c20 */ /* 0x000fe20008400000 */
[--C-:B------:R-:W-:Y:S01]  /*9230*/  SHF.R.U64 R15, R4, UR7, R5.reuse ;  /* 0x00000007040f7c19 */ /* 0x100fe20008001205 */
[----:B------:R-:W-:Y:S01]  /*9240*/  ULDC.64 UR4, c[0x0][0x620] ;  /* 0x0001880000047ab9 */ /* 0x000fe20000000a00 */
[----:B------:R-:W-:Y:S01]  /*9250*/  SHF.R.U32.HI R4, RZ, UR7, R5 ;  /* 0x00000007ff047c19 */ /* 0x000fe20008011605 */
[----:B------:R-:W-:Y:S01]  /*9260*/  ULDC.64 UR6, c[0x0][0x640] ;  /* 0x0001900000067ab9 */ /* 0x000fe20000000a00 */
[----:B------:R-:W-:Y:S01]  /*9270*/  IADD3 R5, P0, RZ, -R15, RZ ;  /* 0x8000000fff057210 */ /* 0x000fe20007f1e0ff */
[----:B------:R-:W0:Y:S04]  /*9280*/  F2I.U32.TRUNC.NTZ R21, R21 ;  /* 0x0000001500157305 */ /* 0x000e28000020f000 */
[----:B------:R-:W-:Y:S01]  /*9290*/  IMAD.X R4, RZ, RZ, ~R4, P0 ;  /* 0x000000ffff047224 */ /* 0x000fe200000e0e04 */
[----:B------:R-:W-:-:S03]  /*92a0*/  ISETP.NE.U32.AND P0, PT, RZ, UR6, PT ;  /* 0x00000006ff007c0c */ /* 0x000fc6000bf05070 */
[----:B------:R-:W-:Y:S01]  /*92b0*/  IMAD R4, R4, UR4, RZ ;  /* 0x0000000404047c24 */ /* 0x000fe2000f8e02ff */
[----:B------:R-:W-:-:S03]  /*92c0*/  ISETP.NE.AND.EX P0, PT, RZ, UR7, PT, P0 ;  /* 0x00000007ff007c0c */ /* 0x000fc6000bf05300 */
[C---:B------:R-:W-:Y:S01]  /*92d0*/  IMAD R7, R5.reuse, UR5, R4 ;  /* 0x0000000505077c24 */ /* 0x040fe2000f8e0204 */
[----:B------:R-:W-:Y:S01]  /*92e0*/  ULDC UR5, c[0x0][0x154] ;  /* 0x0000550000057ab9 */ /* 0x000fe20000000800 */
[----:B------:R-:W-:Y:S01]  /*92f0*/  IMAD.WIDE.U32 R4, R5, UR4, R16 ;  /* 0x0000000405047c25 */ /* 0x000fe2000f8e0010 */
[----:B------:R-:W-:-:S03]  /*9300*/  ULDC UR4, c[0x0][0x618] ;  /* 0x0001860000047ab9 */ /* 0x000fc60000000800 */
[----:B0-----:R-:W-:Y:S02]  /*9310*/  IMAD.MOV R6, RZ, RZ, -R21 ;  /* 0x000000ffff067224 */ /* 0x001fe400078e0a15 */
[----:B------:R-:W0:Y:S01]  /*9320*/  LDC R21, c[0x0][0x148] ;  /* 0x00005200ff157b82 */ /* 0x000e220000000800 */
[----:B------:R-:W-:Y:S02]  /*9330*/  IMAD.IADD R5, R5, 0x1, R7 ;  /* 0x0000000105057824 */ /* 0x000fe400078e0207 */
[----:B-1----:R-:W-:Y:S01]  /*9340*/  IMAD R19, R20, R6, R19 ;  /* 0x0000000614137224 */ /* 0x002fe200078e0213 */
[----:B--2---:R-:W-:Y:S02]  /*9350*/  I2FP.F32.U32 R6, R14 ;  /* 0x0000000e00067245 */ /* 0x004fe40000201000 */
[--C-:B------:R-:W-:Y:S02]  /*9360*/  SHF.R.U64 R20, R4, UR4, R5.reuse ;  /* 0x0000000404147c19 */ /* 0x100fe40008001205 */
[----:B------:R-:W-:Y:S01]  /*9370*/  SHF.R.U32.HI R5, RZ, UR4, R5 ;  /* 0x00000004ff057c19 */ /* 0x000fe20008011605 */
[----:B------:R-:W-:Y:S01]  /*9380*/  FMUL R6, R6, UR5 ;  /* 0x0000000506067c20 */ /* 0x000fe20008400000 */
[----:B------:R-:W-:-:S02]  /*9390*/  ULDC UR4, c[0x0][0x608] ;  /* 0x0001820000047ab9 */ /* 0x000fc40000000800 */
[--C-:B------:R-:W-:Y:S01]  /*93a0*/  SHF.R.U64 R23, R20, UR4, R5.reuse ;  /* 0x0000000414177c19 */ /* 0x100fe20008001205 */
[----:B------:R1:W2:Y:S01]  /*93b0*/  F2I.U32.TRUNC.NTZ R24, R6 ;  /* 0x0000000600187305 */ /* 0x0002a2000020f000 */
[----:B------:R-:W-:Y:S01]  /*93c0*/  SHF.R.U32.HI R4, RZ, UR4, R5 ;  /* 0x00000004ff047c19 */ /* 0x000fe20008011605 */
[----:B------:R-:W-:-:S03]  /*93d0*/  ULDC UR4, c[0x0][0x658] ;  /* 0x0001960000047ab9 */ /* 0x000fc60000000800 */
[--C-:B------:R-:W-:Y:S02]  /*93e0*/  SHF.R.U64 R22, R23, UR4, R4.reuse ;  /* 0x0000000417167c19 */ /* 0x100fe40008001204 */
[----:B------:R-:W-:-:S03]  /*93f0*/  SHF.R.U32.HI R25, RZ, UR4, R4 ;  /* 0x00000004ff197c19 */ /* 0x000fc60008011604 */
[----:B------:R-:W-:Y:S02]  /*9400*/  IMAD.MOV.U32 R4, RZ, RZ, R22 ;  /* 0x000000ffff047224 */ /* 0x000fe400078e0016 */
[----:B------:R-:W-:Y:S01]  /*9410*/  IMAD.MOV.U32 R5, RZ, RZ, R25 ;  /* 0x000000ffff057224 */ /* 0x000fe200078e0019 */
[----:B-1----:R-:W-:Y:S06]  /*9420*/  @!P0 BRA `(.L_x_241) ;  /* 0x0000000000288947 */ /* 0x002fec0003800000 */
        /* <DEDUP_REMOVED lines=10> */
.L_x_241:
[----:B------:R-:W-:Y:S01]  /*94d0*/  ISETP.NE.AND P0, PT, R2, 0x1, PT ;  /* 0x000000010200780c */ /* 0x000fe20003f05270 */
[----:B------:R-:W-:Y:S01]  /*94e0*/  ULDC UR4, c[0x0][0x648] ;  /* 0x0001920000047ab9 */ /* 0x000fe20000000800 */
[----:B------:R-:W-:Y:S01]  /*94f0*/  LOP3.LUT R23, R23, UR16, RZ, 0xc0, !PT ;  /* 0x0000001017177c12 */ /* 0x000fe2000f8ec0ff */
[----:B--2---:R-:W-:Y:S01]  /*9500*/  IMAD.MOV R24, RZ, RZ, -R24 ;  /* 0x000000ffff187224 */ /* 0x004fe200078e0a18 */
[----:B------:R-:W-:Y:S01]  /*9510*/  SHF.R.U64 R4, R4, UR4, R5 ;  /* 0x0000000404047c19 */ /* 0x000fe20008001205 */
[----:B------:R-:W-:Y:S01]  /*9520*/  ULDC UR4, c[0x0][0x638] ;  /* 0x00018e0000047ab9 */ /* 0x000fe20000000800 */
[----:B------:R-:W-:Y:S01]  /*9530*/  LOP3.LUT R7, R20, UR15, RZ, 0xc0, !PT ;  /* 0x0000000f14077c12 */ /* 0x000fe2000f8ec0ff */
[----:B------:R-:W-:Y:S02]  /*9540*/  ULDC UR5, c[0x0][0x610] ;  /* 0x0001840000057ab9 */ /* 0x000fe40000000800 */
[----:B------:R-:W-:Y:S02]  /*9550*/  IMAD.MOV R5, RZ, RZ, -R4 ;  /* 0x000000ffff057224 */ /* 0x000fe400078e0a04 */
[----:B------:R-:W-:-:S02]  /*9560*/  IMAD R4, R4, UR17, R23 ;  /* 0x0000001104047c24 */ /* 0x000fc4000f8e0217 */
[----:B0-----:R-:W-:Y:S02]  /*9570*/  @P0 IMAD R19, R21, R24, R14 ;  /* 0x0000001815130224 */ /* 0x001fe400078e020e */
[----:B------:R-:W-:Y:S01]  /*9580*/  IMAD R22, R5, UR4, R22 ;  /* 0x0000000405167c24 */ /* 0x000fe2000f8e0216 */
[----:B------:R-:W-:Y:S01]  /*9590*/  ULDC UR4, c[0x0][0x600] ;  /* 0x0001800000047ab9 */ /* 0x000fe20000000800 */
[----:B------:R-:W-:Y:S02]  /*95a0*/  IMAD R20, R4, UR5, R19 ;  /* 0x0000000504147c24 */ /* 0x000fe4000f8e0213 */
[----:B------:R-:W-:Y:S02]  /*95b0*/  IMAD R5, R22, UR4, R7 ;  /* 0x0000000416057c24 */ /* 0x000fe4000f8e0207 */
[----:B------:R-:W-:Y:S02]  /*95c0*/  IMAD.MOV.U32 R4, RZ, RZ, 0x1 ;  /* 0x00000001ff047424 */ /* 0x000fe400078e00ff */
[----:B------:R-:W-:Y:S01]  /*95d0*/  IMAD.MOV.U32 R7, RZ, RZ, R15 ;  /* 0x000000ffff077224 */ /* 0x000fe200078e000f */
[----:B------:R-:W-:-:S02]  /*95e0*/  SEL R19, R5, R20, !P0 ;  /* 0x0000001405137207 */ /* 0x000fc40004000000 */
[----:B------:R-:W-:-:S07]  /*95f0*/  SEL R20, R20, R5, !P0 ;  /* 0x0000000514147207 */ /* 0x000fce0004000000 */
.L_x_239:
[----:B------:R-:W-:Y:S05]  /*9600*/  BSYNC B1 ;  /* 0x0000000000017941 */ /* 0x000fea0003800000 */
.L_x_238:
[----:B------:R-:W-:-:S13]  /*9610*/  LOP3.LUT P0, RZ, R4, 0xff, RZ, 0xc0, !PT ;  /* 0x000000ff04ff7812 */ /* 0x000fda000780c0ff */
[----:B------:R-:W-:Y:S05]  /*9620*/  @P0 BRA `(.L_x_242) ;  /* 0xfffffff4003c0947 */ /* 0x000fea000383ffff */
[----:B------:R-:W-:Y:S05]  /*9630*/  BSYNC B0 ;  /* 0x0000000000007941 */ /* 0x000fea0003800000 */
.L_x_231:
[----:B------:R-:W-:-:S03]  /*9640*/  UMOV UR4, 0xffffffff ;  /* 0xffffffff00047882 */ /* 0x000fc60000000000 */
[----:B------:R-:W-:Y:S05]  /*9650*/  BRA.DIV UR4, `(.L_x_243) ;  /* 0x0000000a04107947 */ /* 0x000fea000b800000 */
[----:B------:R-:W-:-:S13]  /*9660*/  ELECT P6, URZ, PT ;  /* 0x00000000003f782f */ /* 0x000fda00038c0000 */
.L_x_264:
[----:B------:R-:W-:Y:S04]  /*9670*/  BSSY B0, `(.L_x_244) ;  /* 0x000006a000007945 */ /* 0x000fe80003800000 */
[----:B------:R-:W-:Y:S05]  /*9680*/  @!P6 BRA `(.L_x_245) ;  /* 0x0000000400a0e947 */ /* 0x000fea0003800000 */
[----:B------:R-:W-:-:S04]  /*9690*/  LOP3.LUT R18, R18, 0x2, RZ, 0xfc, !PT ;  /* 0x0000000212127812 */ /* 0x000fc800078efcff */
[----:B------:R-:W-:-:S13]  /*96a0*/  ISETP.NE.AND P0, PT, R18, 0x3, PT ;  /* 0x000000031200780c */ /* 0x000fda0003f05270 */
[----:B------:R-:W-:Y:S05]  /*96b0*/  @!P0 BRA `(.L_x_246) ;  /* 0x0000000000048947 */ /* 0x000fea0003800000 */
[----:B------:R-:W-:Y:S01]  /*96c0*/  BPT.TRAP 0x1 ;  /* 0x000000040000795c */ /* 0x000fe20000300000 */
.L_x_246:
[----:B------:R-:W0:Y:S01]  /*96d0*/  S2R R5, SR_CgaCtaId ;  /* 0x0000000000057919 */ /* 0x000e220000008800 */
[----:B------:R-:W-:Y:S02]  /*96e0*/  MOV R0, 0x400 ;  /* 0x0000040000007802 */ /* 0x000fe40000000f00 */
[----:B------:R-:W-:Y:S02]  /*96f0*/  SHF.L.U32 R2, R3, 0x1f, RZ ;  /* 0x0000001f03027819 */ /* 0x000fe400000006ff */
[----:B0-----:R-:W-:-:S05]  /*9700*/  LEA R5, R5, R0, 0x18 ;  /* 0x0000000005057211 */ /* 0x001fca00078ec0ff */
[----:B------:R-:W-:-:S04]  /*9710*/  VIADD R5, R5, 0x58 ;  /* 0x0000005805057836 */ /* 0x000fc80000000000 */
[C---:B------:R-:W-:Y:S02]  /*9720*/  IMAD R7, R8.reuse, 0x8, R5 ;  /* 0x0000000808077824 */ /* 0x040fe400078e0205 */
[----:B------:R-:W-:Y:S02]  /*9730*/  VIADD R8, R8, 0x1 ;  /* 0x0000000108087836 */ /* 0x000fe40000000000 */
[----:B------:R-:W0:Y:S03]  /*9740*/  SYNCS.PHASECHK.TRANS64.TRYWAIT P0, [R7+URZ], R2 ;  /* 0x00000002070075a7 */ /* 0x000e26000800017f */
[----:B------:R-:W-:-:S04]  /*9750*/  ISETP.NE.AND P1, PT, R8, 0xb, PT ;  /* 0x0000000b0800780c */ /* 0x000fc80003f25270 */
[----:B------:R-:W-:Y:S02]  /*9760*/  SEL R0, RZ, 0x1, P1 ;  /* 0x00000001ff007807 */ /* 0x000fe40000800000 */
[----:B------:R-:W-:Y:S02]  /*9770*/  SEL R8, R8, RZ, P1 ;  /* 0x000000ff08087207 */ /* 0x000fe40000800000 */
[----:B------:R-:W-:-:S03]  /*9780*/  LOP3.LUT R9, R3, R0, RZ, 0x3c, !PT ;  /* 0x0000000003097212 */ /* 0x000fc600078e3cff */
[----:B------:R-:W-:Y:S01]  /*9790*/  IMAD R6, R8, 0x8, R5 ;  /* 0x0000000808067824 */ /* 0x000fe200078e0205 */
[----:B------:R-:W-:Y:S01]  /*97a0*/  SHF.L.U32 R3, R9, 0x1f, RZ ;  /* 0x0000001f09037819 */ /* 0x000fe200000006ff */
[----:B0-----:R-:W-:Y:S06]  /*97b0*/  @!P0 BRA `(.L_x_247) ;  /* 0x0000000400d88947 */ /* 0x001fec0003800000 */
.L_x_265:
[----:B------:R-:W1:Y:S01]  /*97c0*/  SYNCS.PHASECHK.TRANS64.TRYWAIT P0, [R6+URZ], R3 ;  /* 0x00000003060075a7 */ /* 0x000e62000800017f */
[----:B------:R-:W-:-:S05]  /*97d0*/  VIADD R0, R8, 0x1 ;  /* 0x0000000108007836 */ /* 0x000fca0000000000 */
[----:B------:R-:W-:-:S04]  /*97e0*/  ISETP.NE.AND P1, PT, R0, 0xb, PT ;  /* 0x0000000b0000780c */ /* 0x000fc80003f25270 */
[----:B0-----:R-:W-:Y:S02]  /*97f0*/  SEL R2, RZ, 0x1, P1 ;  /* 0x00000001ff027807 */ /* 0x001fe40000800000 */
[----:B------:R-:W-:Y:S02]  /*9800*/  SEL R0, R0, RZ, P1 ;  /* 0x000000ff00007207 */ /* 0x000fe40000800000 */
[----:B------:R-:W-:-:S03]  /*9810*/  LOP3.LUT R9, R9, R2, RZ, 0x3c, !PT ;  /* 0x0000000209097212 */ /* 0x000fc600078e3cff */
[----:B------:R-:W-:Y:S01]  /*9820*/  IMAD R7, R0, 0x8, R5 ;  /* 0x0000000800077824 */ /* 0x000fe200078e0205 */
[----:B------:R-:W-:Y:S01]  /*9830*/  SHF.L.U32 R4, R9, 0x1f, RZ ;  /* 0x0000001f09047819 */ /* 0x000fe200000006ff */
[----:B-1----:R-:W-:Y:S06]  /*9840*/  @!P0 BRA `(.L_x_248) ;  /* 0x0000000400c88947 */ /* 0x002fec0003800000 */
.L_x_266:
[----:B------:R-:W1:Y:S01]  /*9850*/  SYNCS.PHASECHK.TRANS64.TRYWAIT P0, [R7+URZ], R4 ;  /* 0x00000004070075a7 */ /* 0x000e62000800017f */
[----:B------:R-:W-:-:S05]  /*9860*/  VIADD R0, R0, 0x1 ;  /* 0x0000000100007836 */ /* 0x000fca0000000000 */
[----:B------:R-:W-:-:S04]  /*9870*/  ISETP.NE.AND P1, PT, R0, 0xb, PT ;  /* 0x0000000b0000780c */ /* 0x000fc80003f25270 */
[----:B------:R-:W-:Y:S02]  /*9880*/  SEL R2, RZ, 0x1, P1 ;  /* 0x00000001ff027807 */ /* 0x000fe40000800000 */
[----:B------:R-:W-:Y:S02]  /*9890*/  SEL R0, R0, RZ, P1 ;  /* 0x000000ff00007207 */ /* 0x000fe40000800000 */
[----:B------:R-:W-:-:S03]  /*98a0*/  LOP3.LUT R9, R9, R2, RZ, 0x3c, !PT ;  /* 0x0000000209097212 */ /* 0x000fc600078e3cff */
[----:B0-----:R-:W-:Y:S01]  /*98b0*/  IMAD R6, R0, 0x8, R5 ;  /* 0x0000000800067824 */ /* 0x001fe200078e0205 */
[----:B------:R-:W-:Y:S01]  /*98c0*/  SHF.L.U32 R3, R9, 0x1f, RZ ;  /* 0x0000001f09037819 */ /* 0x000fe200000006ff */
[----:B-1----:R-:W-:Y:S06]  /*98d0*/  @!P0 BRA `(.L_x_249) ;  /* 0x0000000400b88947 */ /* 0x002fec0003800000 */
.L_x_267:
        /* <DEDUP_REMOVED lines=9> */
.L_x_268:
        /* <DEDUP_REMOVED lines=9> */
.L_x_269:
        /* <DEDUP_REMOVED lines=9> */
.L_x_270:
        /* <DEDUP_REMOVED lines=9> */
.L_x_271:
        /* <DEDUP_REMOVED lines=9> */
.L_x_272:
        /* <DEDUP_REMOVED lines=9> */
.L_x_273:
[----:B------:R-:W1:Y:S01]  /*9c40*/  SYNCS.PHASECHK.TRANS64.TRYWAIT P0, [R6+URZ], R3 ;  /* 0x00000003060075a7 */ /* 0x000e62000800017f */
[----:B------:R-:W-:-:S05]  /*9c50*/  VIADD R0, R0, 0x1 ;  /* 0x0000000100007836 */ /* 0x000fca0000000000 */
[----:B------:R-:W-:-:S04]  /*9c60*/  ISETP.NE.AND P1, PT, R0, 0xb, PT ;  /* 0x0000000b0000780c */ /* 0x000fc80003f25270 */
[----:B------:R-:W-:Y:S02]  /*9c70*/  SEL R2, RZ, 0x1, P1 ;  /* 0x00000001ff027807 */ /* 0x000fe40000800000 */
[----:B------:R-:W-:Y:S02]  /*9c80*/  SEL R0, R0, RZ, P1 ;  /* 0x000000ff00007207 */ /* 0x000fe40000800000 */
[----:B------:R-:W-:Y:S01]  /*9c90*/  LOP3.LUT R2, R9, R2, RZ, 0x3c, !PT ;  /* 0x0000000209027212 */ /* 0x000fe200078e3cff */
[----:B-1----:R-:W-:Y:S06]  /*9ca0*/  @!P0 BRA `(.L_x_256) ;  /* 0x0000000400508947 */ /* 0x002fec0003800000 */
.L_x_274:
[----:B------:R-:W-:Y:S01]  /*9cb0*/  IMAD R5, R0, 0x8, R5 ;  /* 0x0000000800057824 */ /* 0x000fe200078e0205 */
[----:B------:R-:W-:-:S07]  /*9cc0*/  SHF.L.U32 R0, R2, 0x1f, RZ ;  /* 0x0000001f02007819 */ /* 0x000fce00000006ff */
.L_x_257:
[----:B--2---:R2:W3:Y:S02]  /*9cd0*/  SYNCS.PHASECHK.TRANS64.TRYWAIT P0, [R5+URZ], R0 ;  /* 0x00000000050075a7 */ /* 0x0044e4000800017f */
[----:B---3--:R-:W-:Y:S05]  /*9ce0*/  @!P0 NANOSLEEP.SYNCS 0x989680 ;  /* 0x009896800000895d */ /* 0x008fea0003900000 */
[----:B------:R-:W3:Y:S02]  /*9cf0*/  @!P0 SYNCS.PHASECHK.TRANS64 P0, [R5+URZ], R0 ;  /* 0x00000000050085a7 */ /* 0x000ee4000800007f */
[----:B---3--:R-:W-:Y:S05]  /*9d00*/  @!P0 BRA `(.L_x_257) ;  /* 0xfffffffc00f08947 */ /* 0x008fea000383ffff */
.L_x_245:
[----:B------:R-:W-:Y:S05]  /*9d10*/  BSYNC B0 ;  /* 0x0000000000007941 */ /* 0x000fea0003800000 */
.L_x_244:
[----:B------:R-:W-:Y:S05]  /*9d20*/  EXIT ;  /* 0x000000000000794d */ /* 0x000fea0003800000 */
.L_x_22:
[----:B-1----:R1:W2:Y:S02]  /*9d30*/  SYNCS.PHASECHK.TRANS64.TRYWAIT P1, [R3+URZ], R0 ;  /* 0x00000000030075a7 */ /* 0x0022a4000802017f */
[----:B--2---:R-:W-:Y:S05]  /*9d40*/  @!P1 NANOSLEEP.SYNCS 0x989680 ;  /* 0x009896800000995d */ /* 0x004fea0003900000 */
[----:B------:R-:W2:Y:S02]  /*9d50*/  @!P1 SYNCS.PHASECHK.TRANS64 P1, [R3+URZ], R0 ;  /* 0x00000000030095a7 */ /* 0x000ea4000802007f */
[----:B--2---:R-:W-:Y:S05]  /*9d60*/  @!P1 BRA `(.L_x_22) ;  /* 0xfffffffc00f09947 */ /* 0x004fea000383ffff */
[----:B------:R-:W-:Y:S05]  /*9d70*/  BRA `(.L_x_21) ;  /* 0xffffff7800cc7947 */ /* 0x000fea000383ffff */
.L_x_27:
[----:B-1----:R1:W2:Y:S02]  /*9d80*/  SYNCS.PHASECHK.TRANS64.TRYWAIT P1, [R5+URZ], R4 ;  /* 0x00000004050075a7 */ /* 0x0022a4000802017f */
[----:B--2---:R-:W-:Y:S05]  /*9d90*/  @!P1 NANOSLEEP.SYNCS 0x989680 ;  /* 0x009896800000995d */ /* 0x004fea0003900000 */
[----:B------:R-:W2:Y:S02]  /*9da0*/  @!P1 SYNCS.PHASECHK.TRANS64 P1, [R5+URZ], R4 ;  /* 0x00000004050095a7 */ /* 0x000ea4000802007f */
[----:B--2---:R-:W-:Y:S05]  /*9db0*/  @!P1 BRA `(.L_x_27) ;  /* 0xfffffffc00f09947 */ /* 0x004fea000383ffff */
[----:B------:R-:W-:Y:S05]  /*9dc0*/  BRA `(.L_x_26) ;  /* 0xffffff7c00687947 */ /* 0x000fea000383ffff */
.L_x_232:
[----:B------:R-:W-:Y:S01]  /*9dd0*/  BSSY B1, `(.L_x_258) ;  /* 0x0000006000017945 */ /* 0x000fe20003800000 */
[----:B------:R-:W-:-:S07]  /*9de0*/  IMAD.MOV.U32 R15, RZ, RZ, -0x1 ;  /* 0xffffffffff0f7424 */ /* 0x000fce00078e00ff */
[----:B------:R-:W-:Y:S05]  /*9df0*/  WARPSYNC.COLLECTIVE R15, `(.L_x_259) ;  /* 0x000000000f0c7348 */ /* 0x000fea0003c00000 */
[----:B------:R-:W-:Y:S02]  /*9e00*/  ELECT P6, UR62, PT ;  /* 0x00000000003e782f */ /* 0x000fe400038c0000 */
[----:B------:R-:W-:Y:S01]  /*9e10*/  MOV R14, UR62 ;  /* 0x0000003e000e7c02 */ /* 0x000fe20008000f00 */
[----:B------:R-:W-:Y:S10]  /*9e20*/  ENDCOLLECTIVE ;  /* 0x000000000000791b */ /* 0x000ff40003800000 */
.L_x_259:
[----:B------:R-:W-:Y:S05]  /*9e30*/  BSYNC B1 ;  /* 0x0000000000017941 */ /* 0x000fea0003800000 */
.L_x_258:
[----:B------:R-:W-:Y:S05]  /*9e40*/  BRA `(.L_x_260) ;  /* 0xffffffec00407947 */ /* 0x000fea000383ffff */
.L_x_235:
[----:B0-----:R0:W1:Y:S02]  /*9e50*/  SYNCS.PHASECHK.TRANS64.TRYWAIT P0, [R21+URZ+0x58], R6 ;  /* 0x00005806150075a7 */ /* 0x001064000800017f */
[----:B-1----:R-:W-:Y:S05]  /*9e60*/  @!P0 NANOSLEEP.SYNCS 0x989680 ;  /* 0x009896800000895d */ /* 0x002fea0003900000 */
[----:B------:R-:W1:Y:S02]  /*9e70*/  @!P0 SYNCS.PHASECHK.TRANS64 P0, [R21+URZ+0x58], R6 ;  /* 0x00005806150085a7 */ /* 0x000e64000800007f */
[----:B-1----:R-:W-:Y:S05]  /*9e80*/  @!P0 BRA `(.L_x_235) ;  /* 0xfffffffc00f08947 */ /* 0x002fea000383ffff */
[----:B------:R-:W-:Y:S05]  /*9e90*/  BRA `(.L_x_261) ;  /* 0xffffffec007c7947 */ /* 0x000fea000383ffff */
.L_x_243:
[----:B------:R-:W-:Y:S01]  /*9ea0*/  BSSY B0, `(.L_x_262) ;  /* 0x0000006000007945 */ /* 0x000fe20003800000 */
[----:B------:R-:W-:-:S07]  /*9eb0*/  IMAD.MOV.U32 R15, RZ, RZ, -0x1 ;  /* 0xffffffffff0f7424 */ /* 0x000fce00078e00ff */
[----:B------:R-:W-:Y:S05]  /*9ec0*/  WARPSYNC.COLLECTIVE R15, `(.L_x_263) ;  /* 0x000000000f0c7348 */ /* 0x000fea0003c00000 */
[----:B------:R-:W-:Y:S02]  /*9ed0*/  ELECT P6, UR62, PT ;  /* 0x00000000003e782f */ /* 0x000fe400038c0000 */
[----:B------:R-:W-:Y:S01]  /*9ee0*/  MOV R14, UR62 ;  /* 0x0000003e000e7c02 */ /* 0x000fe20008000f00 */
[----:B------:R-:W-:Y:S10]  /*9ef0*/  ENDCOLLECTIVE ;  /* 0x000000000000791b */ /* 0x000ff40003800000 */
.L_x_263:
[----:B------:R-:W-:Y:S05]  /*9f00*/  BSYNC B0 ;  /* 0x0000000000007941 */ /* 0x000fea0003800000 */
.L_x_262:
[----:B------:R-:W-:Y:S05]  /*9f10*/  BRA `(.L_x_264) ;  /* 0xfffffff400d47947 */ /* 0x000fea000383ffff */
.L_x_247:
[----:B0-----:R0:W1:Y:S02]  /*9f20*/  SYNCS.PHASECHK.TRANS64.TRYWAIT P0, [R7+URZ], R2 ;  /* 0x00000002070075a7 */ /* 0x001064000800017f */
[----:B-1----:R-:W-:Y:S05]  /*9f30*/  @!P0 NANOSLEEP.SYNCS 0x989680 ;  /* 0x009896800000895d */ /* 0x002fea0003900000 */
[----:B------:R-:W1:Y:S02]  /*9f40*/  @!P0 SYNCS.PHASECHK.TRANS64 P0, [R7+URZ], R2 ;  /* 0x00000002070085a7 */ /* 0x000e64000800007f */
[----:B-1----:R-:W-:Y:S05]  /*9f50*/  @!P0 BRA `(.L_x_247) ;  /* 0xfffffffc00f08947 */ /* 0x002fea000383ffff */
[----:B------:R-:W-:Y:S05]  /*9f60*/  BRA `(.L_x_265) ;  /* 0xfffffff800147947 */ /* 0x000fea000383ffff */
.L_x_248:
[----:B0-----:R0:W1:Y:S02]  /*9f70*/  SYNCS.PHASECHK.TRANS64.TRYWAIT P0, [R6+URZ], R3 ;  /* 0x00000003060075a7 */ /* 0x001064000800017f */
[----:B-1----:R-:W-:Y:S05]  /*9f80*/  @!P0 NANOSLEEP.SYNCS 0x989680 ;  /* 0x009896800000895d */ /* 0x002fea0003900000 */
[----:B------:R-:W1:Y:S02]  /*9f90*/  @!P0 SYNCS.PHASECHK.TRANS64 P0, [R6+URZ], R3 ;  /* 0x00000003060085a7 */ /* 0x000e64000800007f */
[----:B-1----:R-:W-:Y:S05]  /*9fa0*/  @!P0 BRA `(.L_x_248) ;  /* 0xfffffffc00f08947 */ /* 0x002fea000383ffff */
[----:B------:R-:W-:Y:S05]  /*9fb0*/  BRA `(.L_x_266) ;  /* 0xfffffff800247947 */ /* 0x000fea000383ffff */
.L_x_249:
[----:B0-----:R0:W1:Y:S02]  /*9fc0*/  SYNCS.PHASECHK.TRANS64.TRYWAIT P0, [R7+URZ], R4 ;  /* 0x00000004070075a7 */ /* 0x001064000800017f */
[----:B-1----:R-:W-:Y:S05]  /*9fd0*/  @!P0 NANOSLEEP.SYNCS 0x989680 ;  /* 0x009896800000895d */ /* 0x002fea0003900000 */
[----:B------:R-:W1:Y:S02]  /*9fe0*/  @!P0 SYNCS.PHASECHK.TRANS64 P0, [R7+URZ], R4 ;  /* 0x00000004070085a7 */ /* 0x000e64000800007f */
[----:B-1----:R-:W-:Y:S05]  /*9ff0*/  @!P0 BRA `(.L_x_249) ;  /* 0xfffffffc00f08947 */ /* 0x002fea000383ffff */
[----:B------:R-:W-:Y:S05]  /*a000*/  BRA `(.L_x_267) ;  /* 0xfffffff800347947 */ /* 0x000fea000383ffff */
.L_x_250:
[----:B0-----:R0:W1:Y:S02]  /*a010*/  SYNCS.PHASECHK.TRANS64.TRYWAIT P0, [R6+URZ], R3 ;  /* 0x00000003060075a7 */ /* 0x001064000800017f */
[----:B-1----:R-:W-:Y:S05]  /*a020*/  @!P0 NANOSLEEP.SYNCS 0x989680 ;  /* 0x009896800000895d */ /* 0x002fea0003900000 */
[----:B------:R-:W1:Y:S02]  /*a030*/  @!P0 SYNCS.PHASECHK.TRANS64 P0, [R6+URZ], R3 ;  /* 0x00000003060085a7 */ /* 0x000e64000800007f */
[----:B-1----:R-:W-:Y:S05]  /*a040*/  @!P0 BRA `(.L_x_250) ;  /* 0xfffffffc00f08947 */ /* 0x002fea000383ffff */
[----:B------:R-:W-:Y:S05]  /*a050*/  BRA `(.L_x_268) ;  /* 0xfffffff800447947 */ /* 0x000fea000383ffff */
.L_x_251:
[----:B0-----:R0:W1:Y:S02]  /*a060*/  SYNCS.PHASECHK.TRANS64.TRYWAIT P0, [R7+URZ], R4 ;  /* 0x00000004070075a7 */ /* 0x001064000800017f */
[----:B-1----:R-:W-:Y:S05]  /*a070*/  @!P0 NANOSLEEP.SYNCS 0x989680 ;  /* 0x009896800000895d */ /* 0x002fea0003900000 */
[----:B------:R-:W1:Y:S02]  /*a080*/  @!P0 SYNCS.PHASECHK.TRANS64 P0, [R7+URZ], R4 ;  /* 0x00000004070085a7 */ /* 0x000e64000800007f */
[----:B-1----:R-:W-:Y:S05]  /*a090*/  @!P0 BRA `(.L_x_251) ;  /* 0xfffffffc00f08947 */ /* 0x002fea000383ffff */
[----:B------:R-:W-:Y:S05]  /*a0a0*/  BRA `(.L_x_269) ;  /* 0xfffffff800547947 */ /* 0x000fea000383ffff */
.L_x_252:
[----:B0-----:R0:W1:Y:S02]  /*a0b0*/  SYNCS.PHASECHK.TRANS64.TRYWAIT P0, [R6+URZ], R3 ;  /* 0x00000003060075a7 */ /* 0x001064000800017f */
[----:B-1----:R-:W-:Y:S05]  /*a0c0*/  @!P0 NANOSLEEP.SYNCS 0x989680 ;  /* 0x009896800000895d */ /* 0x002fea0003900000 */
[----:B------:R-:W1:Y:S02]  /*a0d0*/  @!P0 SYNCS.PHASECHK.TRANS64 P0, [R6+URZ], R3 ;  /* 0x00000003060085a7 */ /* 0x000e64000800007f */
[----:B-1----:R-:W-:Y:S05]  /*a0e0*/  @!P0 BRA `(.L_x_252) ;  /* 0xfffffffc00f08947 */ /* 0x002fea000383ffff */
[----:B------:R-:W-:Y:S05]  /*a0f0*/  BRA `(.L_x_270) ;  /* 0xfffffff800647947 */ /* 0x000fea000383ffff */
.L_x_253:
[----:B0-----:R0:W1:Y:S02]  /*a100*/  SYNCS.PHASECHK.TRANS64.TRYWAIT P0, [R7+URZ], R4 ;  /* 0x00000004070075a7 */ /* 0x001064000800017f */
[----:B-1----:R-:W-:Y:S05]  /*a110*/  @!P0 NANOSLEEP.SYNCS 0x989680 ;  /* 0x009896800000895d */ /* 0x002fea0003900000 */
[----:B------:R-:W1:Y:S02]  /*a120*/  @!P0 SYNCS.PHASECHK.TRANS64 P0, [R7+URZ], R4 ;  /* 0x00000004070085a7 */ /* 0x000e64000800007f */
[----:B-1----:R-:W-:Y:S05]  /*a130*/  @!P0 BRA `(.L_x_253) ;  /* 0xfffffffc00f08947 */ /* 0x002fea000383ffff */
[----:B------:R-:W-:Y:S05]  /*a140*/  BRA `(.L_x_271) ;  /* 0xfffffff800747947 */ /* 0x000fea000383ffff */
.L_x_254:
[----:B0-----:R0:W1:Y:S02]  /*a150*/  SYNCS.PHASECHK.TRANS64.TRYWAIT P0, [R6+URZ], R3 ;  /* 0x00000003060075a7 */ /* 0x001064000800017f */
[----:B-1----:R-:W-:Y:S05]  /*a160*/  @!P0 NANOSLEEP.SYNCS 0x989680 ;  /* 0x009896800000895d */ /* 0x002fea0003900000 */
[----:B------:R-:W1:Y:S02]  /*a170*/  @!P0 SYNCS.PHASECHK.TRANS64 P0, [R6+URZ], R3 ;  /* 0x00000003060085a7 */ /* 0x000e64000800007f */
[----:B-1----:R-:W-:Y:S05]  /*a180*/  @!P0 BRA `(.L_x_254) ;  /* 0xfffffffc00f08947 */ /* 0x002fea000383ffff */
[----:B------:R-:W-:Y:S05]  /*a190*/  BRA `(.L_x_272) ;  /* 0xfffffff800847947 */ /* 0x000fea000383ffff */
.L_x_255:
[----:B0-----:R0:W1:Y:S02]  /*a1a0*/  SYNCS.PHASECHK.TRANS64.TRYWAIT P0, [R7+URZ], R4 ;  /* 0x00000004070075a7 */ /* 0x001064000800017f */
[----:B-1----:R-:W-:Y:S05]  /*a1b0*/  @!P0 NANOSLEEP.SYNCS 0x989680 ;  /* 0x009896800000895d */ /* 0x002fea0003900000 */
[----:B------:R-:W1:Y:S02]  /*a1c0*/  @!P0 SYNCS.PHASECHK.TRANS64 P0, [R7+URZ], R4 ;  /* 0x00000004070085a7 */ /* 0x000e64000800007f */
[----:B-1----:R-:W-:Y:S05]  /*a1d0*/  @!P0 BRA `(.L_x_255) ;  /* 0xfffffffc00f08947 */ /* 0x002fea000383ffff */
[----:B------:R-:W-:Y:S05]  /*a1e0*/  BRA `(.L_x_273) ;  /* 0xfffffff800947947 */ /* 0x000fea000383ffff */
.L_x_256:
[----:B-1----:R1:W2:Y:S02]  /*a1f0*/  SYNCS.PHASECHK.TRANS64.TRYWAIT P0, [R6+URZ], R3 ;  /* 0x00000003060075a7 */ /* 0x0022a4000800017f */
[----:B--2---:R-:W-:Y:S05]  /*a200*/  @!P0 NANOSLEEP.SYNCS 0x989680 ;  /* 0x009896800000895d */ /* 0x004fea0003900000 */
[----:B------:R-:W2:Y:S02]  /*a210*/  @!P0 SYNCS.PHASECHK.TRANS64 P0, [R6+URZ], R3 ;  /* 0x00000003060085a7 */ /* 0x000ea4000800007f */
[----:B--2---:R-:W-:Y:S05]  /*a220*/  @!P0 BRA `(.L_x_256) ;  /* 0xfffffffc00f08947 */ /* 0x004fea000383ffff */
[----:B------:R-:W-:Y:S05]  /*a230*/  BRA `(.L_x_274) ;  /* 0xfffffff8009c7947 */ /* 0x000fea000383ffff */
.L_x_275:
[----:B------:R-:W-:-:S00]  /*a240*/  BRA `(.L_x_275) ;  /* 0xfffffffc00fc7947 */ /* 0x000fc0000383ffff */
[----:B------:R-:W-:-:S00]  /*a250*/  NOP ;  /* 0x0000000000007918 */ /* 0x000fc00000000000 */
        /* <DEDUP_REMOVED lines=10> */
.L_x_276:


//--------------------- .nv.global.init           --------------------------
	.section	.nv.global.init,"aw",@progbits
.nv.global.init:
	.type		$str$22,@object
	.size		$str$22,($str$23 - $str$22)
$str$22:
        /*0000*/ 	.byte	0x6b, 0x5f, 0x74, 0x69, 0x6c, 0x65, 0x5f, 0x63, 0x6f, 0x75, 0x6e, 0x74, 0x20, 0x3e, 0x3d, 0x20
        /*0010*/ 	.byte	0x31, 0x00
	.type		$str$23,@object
	.size		$str$23,(__unnamed_1 - $str$23)
$str$23:
        /*0012*/ 	.byte	0x2f, 0x74, 0x6d, 0x70, 0x2f, 0x63, 0x75, 0x74, 0x6c, 0x61, 0x73, 0x73, 0x5f, 0x73, 0x77, 0x65
        /*0022*/ 	.byte	0x65, 0x70, 0x5f, 0x73, 0x72, 0x63, 0x2f, 0x69, 0x6e, 0x63, 0x6c, 0x75, 0x64, 0x65, 0x2f, 0x63
        /*0032*/ 	.byte	0x75, 0x74, 0x6c, 0x61, 0x73, 0x73, 0x2f, 0x67, 0x65, 0x6d, 0x6d, 0x2f, 0x63, 0x6f, 0x6c, 0x6c
        /*0042*/ 	.byte	0x65, 0x63, 0x74, 0x69, 0x76, 0x65, 0x2f, 0x73, 0x6d, 0x39, 0x30, 0x5f, 0x6d, 0x6d, 0x61, 0x5f
        /*0052*/ 	.byte	0x74, 0x6d, 0x61, 0x5f, 0x67, 0x6d, 0x6d, 0x61, 0x5f, 0x73, 0x73, 0x5f, 0x77, 0x61, 0x72, 0x70
        /*0062*/ 	.byte	0x73, 0x70, 0x65, 0x63, 0x69, 0x61, 0x6c, 0x69, 0x7a, 0x65, 0x64, 0x2e, 0x68, 0x70, 0x70, 0x00
	.type		__unnamed_1,@object
	.size		__unnamed_1,(.L_0 - __unnamed_1)
__unnamed_1:
        /*0072*/ 	.byte	0x76, 0x6f, 0x69, 0x64, 0x20, 0x63, 0x75, 0x74, 0x6c, 0x61, 0x73, 0x73, 0x3a, 0x3a, 0x67, 0x65
        /* <DEDUP_REMOVED lines=180> */
        /*0bc2*/ 	.byte	0x74, 0x69, 0x74, 0x79, 0x5d, 0x00
.L_0:


//--------------------- .nv.shared._ZN7cutlass13device_kernelINS_4gemm6kernel13GemmUniversalIN4cute5tupleIJiiiiEEENS1_10collective13CollectiveMmaINS1_34MainloopSm90TmaGmmaWarpSpecializedILi11ENS5_IJNS4_1CILi2EEENSA_ILi1EEESC_EEENS1_35KernelTmaWarpSpecializedCooperativeEEENS5_IJNSA_ILi128EEENSA_ILi192EEENSA_ILi32EEEEEENS_6half_tENS5_IJlSC_lEEESK_SL_NS4_8TiledMMAINS4_8MMA_AtomIJNS4_4SM904GMMA26MMA_64x192x16_F32F16F16_SSILNSP_5MajorE0ELSR_0ELNSP_7ScaleInE1ELSS_1EEEEEENS4_6LayoutISD_NS5_IJSC_NSA_ILi0EEESW_EEEEENS5_IJNS4_10UnderscoreESZ_SZ_EEEEENS4_13SM90_TMA_LOADENS4_14ComposedLayoutINS4_7SwizzleILi2ELi4ELi3EEENS4_18smem_ptr_flag_bitsILi16EEENSV_INS5_IJNSA_ILi8EEESI_EEENS5_IJSI_SC_EEEEEEEvNS4_8identityENS4_23SM90_TMA_LOAD_MULTICASTES1C_vS1D_EENS_8epilogue10collective6detail29Sm90TmaWarpSpecializedAdapterINS1H_15DefaultEpilogueISK_SL_SL_NS1G_6thread17LinearCombinationISK_Li1EffLNS1L_9ScaleType4KindE0ELNS_15FloatRoundStyleE2ESK_EENS1_15EpilogueDefaultEEEEEvvEEEEvNT_6ParamsE --------------------------
	.section	.nv.shared._ZN7cutlass13device_kernelINS_4gemm6kernel13GemmUniversalIN4cute5tupleIJiiiiEEENS1_10collective13CollectiveMmaINS1_34MainloopSm90TmaGmmaWarpSpecializedILi11ENS5_IJNS4_1CILi2EEENSA_ILi1EEESC_EEENS1_35KernelTmaWarpSpecializedCooperativeEEENS5_IJNSA_ILi128EEENSA_ILi192EEENSA_ILi32EEEEEENS_6half_tENS5_IJlSC_lEEESK_SL_NS4_8TiledMMAINS4_8MMA_AtomIJNS4_4SM904GMMA26MMA_64x192x16_F32F16F16_SSILNSP_5MajorE0ELSR_0ELNSP_7ScaleInE1ELSS_1EEEEEENS4_6LayoutISD_NS5_IJSC_NSA_ILi0EEESW_EEEEENS5_IJNS4_10UnderscoreESZ_SZ_EEEEENS4_13SM90_TMA_LOADENS4_14ComposedLayoutINS4_7SwizzleILi2ELi4ELi3EEENS4_18smem_ptr_flag_bitsILi16EEENSV_INS5_IJNSA_ILi8EEESI_EEENS5_IJSI_SC_EEEEEEEvNS4_8identityENS4_23SM90_TMA_LOAD_MULTICASTES1C_vS1D_EENS_8epilogue10collective6detail29Sm90TmaWarpSpecializedAdapterINS1H_15DefaultEpilogueISK_SL_SL_NS1G_6thread17LinearCombinationISK_Li1EffLNS1L_9ScaleType4KindE0ELNS_15FloatRoundStyleE2ESK_EENS1_15EpilogueDefaultEEEEEvvEEEEvNT_6ParamsE,"aw",@nobits
	.sectionflags	@""
	.align	16
	.zero		1024


//--------------------- .nv.shared.reserved.0     --------------------------
	.section	.nv.shared.reserved.0,"aw",@nobits
	.weak		__nv_reservedSMEM_offset_0_alias
	.size		__nv_reservedSMEM_offset_0_alias, 0, 0
	.other		__nv_reservedSMEM_offset_0_alias,@"STO_CUDA_RESERVED_SHARED STV_DEFAULT"
__nv_reservedSMEM_offset_0_alias:
	.zero		0


//--------------------- .nv.global                --------------------------
	.section	.nv.global,"aw",@nobits
.nv.global:
	.type		_ZN39_INTERNAL_cc7e8f6f_4_k_cu_bbb8d382_59324cute1_E,@object
	.size		_ZN39_INTERNAL_cc7e8f6f_4_k_cu_bbb8d382_59324cute1_E,(_ZN39_INTERNAL_cc7e8f6f_4_k_cu_bbb8d382_59324cuda3std3__45__cpo6cbeginE - _ZN39_INTERNAL_cc7e8f6f_4_k_cu_bbb8d382_59324cute1_E)
_ZN39_INTERNAL_cc7e8f6f_4_k_cu_bbb8d382_59324cute1_E:
	.zero		1
	.type		_ZN39_INTERNAL_cc7e8f6f_4_k_cu_bbb8d382_59324cuda3std3__45__cpo6cbeginE,@object
	.size		_ZN39_INTERNAL_cc7e8f6f_4_k_cu_bbb8d382_59324cuda3std3__45__cpo6cbeginE,(_ZN39_INTERNAL_cc7e8f6f_4_k_cu_bbb8d382_59324cuda3std3__48in_placeE - _ZN39_INTERNAL_cc7e8f6f_4_k_cu_bbb8d382_59324cuda3std3__45__cpo6cbeginE)
_ZN39_INTERNAL_cc7e8f6f_4_k_cu_bbb8d382_59324cuda3std3__45__cpo6cbeginE:
	.zero		1
	.type		_ZN39_INTERNAL_cc7e8f6f_4_k_cu_bbb8d382_59324cuda3std3__48in_placeE,@object
	.size		_ZN39_INTERNAL_cc7e8f6f_4_k_cu_bbb8d382_59324cuda3std3__48in_placeE,(_ZN39_INTERNAL_cc7e8f6f_4_k_cu_bbb8d382_59324cuda3std6ranges3__45__cpo9iter_moveE - _ZN39_INTERNAL_cc7e8f6f_4_k_cu_bbb8d382_59324cuda3std3__48in_placeE)
_ZN39_INTERNAL_cc7e8f6f_4_k_cu_bbb8d382_59324cuda3std3__48in_placeE:
	.zero		1
	.type		_ZN39_INTERNAL_cc7e8f6f_4_k_cu_bbb8d382_59324cuda3std6ranges3__45__cpo9iter_moveE,@object
	.size		_ZN39_INTERNAL_cc7e8f6f_4_k_cu_bbb8d382_59324cuda3std6ranges3__45__cpo9iter_moveE,(_ZN39_INTERNAL_cc7e8f6f_4_k_cu_bbb8d382_59324cuda3std3__45__cpo5beginE - _ZN39_INTERNAL_cc7e8f6f_4_k_cu_bbb8d382_59324cuda3std6ranges3__45__cpo9iter_moveE)
_ZN39_INTERNAL_cc7e8f6f_4_k_cu_bbb8d382_59324cuda3std6ranges3__45__cpo9iter_moveE:
	.zero		1
	.type		_ZN39_INTERNAL_cc7e8f6f_4_k_cu_bbb8d382_59324cuda3std3__45__cpo5beginE,@object
	.size		_ZN39_INTERNAL_cc7e8f6f_4_k_cu_bbb8d382_59324cuda3std3__45__cpo5beginE,(_ZN39_INTERNAL_cc7e8f6f_4_k_cu_bbb8d382_59324cuda3std3__441_GLOBAL__N__cc7e8f6f_4_k_cu_bbb8d382_59326ignoreE - _ZN39_INTERNAL_cc7e8f6f_4_k_cu_bbb8d382_59324cuda3std3__45__cpo5beginE)
_ZN39_INTERNAL_cc7e8f6f_4_k_cu_bbb8d382_59324cuda3std3__45__cpo5beginE:
	.zero		1
	.type		_ZN39_INTERNAL_cc7e8f6f_4_k_cu_bbb8d382_59324cuda3std3__441_GLOBAL__N__cc7e8f6f_4_k_cu_bbb8d382_59326ignoreE,@object
	.size		_ZN39_INTERNAL_cc7e8f6f_4_k_cu_bbb8d382_59324cuda3std3__441_GLOBAL__N__cc7e8f6f_4_k_cu_bbb8d382_59326ignoreE,(_ZN39_INTERNAL_cc7e8f6f_4_k_cu_bbb8d382_59324cute7productE - _ZN39_INTERNAL_cc7e8f6f_4_k_cu_bbb8d382_59324cuda3std3__441_GLOBAL__N__cc7e8f6f_4_k_cu_bbb8d382_59326ignoreE)
_ZN39_INTERNAL_cc7e8f6f_4_k_cu_bbb8d382_59324cuda3std3__441_GLOBAL__N__cc7e8f6f_4_k_cu_bbb8d382_59326ignoreE:
	.zero		1
	.type		_ZN39_INTERNAL_cc7e8f6f_4_k_cu_bbb8d382_59324cute7productE,@object
	.size		_ZN39_INTERNAL_cc7e8f6f_4_k_cu_bbb8d382_59324cute7productE,(_ZN39_INTERNAL_cc7e8f6f_4_k_cu_bbb8d382_59324cuda3std3__45__cpo3endE - _ZN39_INTERNAL_cc7e8f6f_4_k_cu_bbb8d382_59324cute7productE)
_ZN39_INTERNAL_cc7e8f6f_4_k_cu_bbb8d382_59324cute7productE:
	.zero		1
	.type		_ZN39_INTERNAL_cc7e8f6f_4_k_cu_bbb8d382_59324cuda3std3__45__cpo3endE,@object
	.size		_ZN39_INTERNAL_cc7e8f6f_4_k_cu_bbb8d382_59324cuda3std3__45__cpo3endE,(_ZN39_INTERNAL_cc7e8f6f_4_k_cu_bbb8d382_59324cuda3std3__419piecewise_constructE - _ZN39_INTERNAL_cc7e8f6f_4_k_cu_bbb8d382_59324cuda3std3__45__cpo3endE)
_ZN39_INTERNAL_cc7e8f6f_4_k_cu_bbb8d382_59324cuda3std3__45__cpo3endE:
	.zero		1
	.type		_ZN39_INTERNAL_cc7e8f6f_4_k_cu_bbb8d382_59324cuda3std3__419piecewise_constructE,@object
	.size		_ZN39_INTERNAL_cc7e8f6f_4_k_cu_bbb8d382_59324cuda3std3__419piecewise_constructE,(_ZN39_INTERNAL_cc7e8f6f_4_k_cu_bbb8d382_59324cuda3std3__45__cpo4cendE - _ZN39_INTERNAL_cc7e8f6f_4_k_cu_bbb8d382_59324cuda3std3__419piecewise_constructE)
_ZN39_INTERNAL_cc7e8f6f_4_k_cu_bbb8d382_59324cuda3std3__419piecewise_constructE:
	.zero		1
	.type		_ZN39_INTERNAL_cc7e8f6f_4_k_cu_bbb8d382_59324cuda3std3__45__cpo4cendE,@object
	.size		_ZN39_INTERNAL_cc7e8f6f_4_k_cu_bbb8d382_59324cuda3std3__45__cpo4cendE,(_ZN39_INTERNAL_cc7e8f6f_4_k_cu_bbb8d382_59324cuda3std6ranges3__45__cpo4swapE - _ZN39_INTERNAL_cc7e8f6f_4_k_cu_bbb8d382_59324cuda3std3__45__cpo4cendE)
_ZN39_INTERNAL_cc7e8f6f_4_k_cu_bbb8d382_59324cuda3std3__45__cpo4cendE:
	.zero		1
	.type		_ZN39_INTERNAL_cc7e8f6f_4_k_cu_bbb8d382_59324cuda3std6ranges3__45__cpo4swapE,@object
	.size		_ZN39_INTERNAL_cc7e8f6f_4_k_cu_bbb8d382_59324cuda3std6ranges3__45__cpo4swapE,(.L_8 - _ZN39_INTERNAL_cc7e8f6f_4_k_cu_bbb8d382_59324cuda3std6ranges3__45__cpo4swapE)
_ZN39_INTERNAL_cc7e8f6f_4_k_cu_bbb8d382_59324cuda3std6ranges3__45__cpo4swapE:
	.zero		1
.L_8:


//--------------------- .nv.constant0._ZN7cutlass13device_kernelINS_4gemm6kernel13GemmUniversalIN4cute5tupleIJiiiiEEENS1_10collective13CollectiveMmaINS1_34MainloopSm90TmaGmmaWarpSpecializedILi11ENS5_IJNS4_1CILi2EEENSA_ILi1EEESC_EEENS1_35KernelTmaWarpSpecializedCooperativeEEENS5_IJNSA_ILi128EEENSA_ILi192EEENSA_ILi32EEEEEENS_6half_tENS5_IJlSC_lEEESK_SL_NS4_8TiledMMAINS4_8MMA_AtomIJNS4_4SM904GMMA26MMA_64x192x16_F32F16F16_SSILNSP_5MajorE0ELSR_0ELNSP_7ScaleInE1ELSS_1EEEEEENS4_6LayoutISD_NS5_IJSC_NSA_ILi0EEESW_EEEEENS5_IJNS4_10UnderscoreESZ_SZ_EEEEENS4_13SM90_TMA_LOADENS4_14ComposedLayoutINS4_7SwizzleILi2ELi4ELi3EEENS4_18smem_ptr_flag_bitsILi16EEENSV_INS5_IJNSA_ILi8EEESI_EEENS5_IJSI_SC_EEEEEEEvNS4_8identityENS4_23SM90_TMA_LOAD_MULTICASTES1C_vS1D_EENS_8epilogue10collective6detail29Sm90TmaWarpSpecializedAdapterINS1H_15DefaultEpilogueISK_SL_SL_NS1G_6thread17LinearCombinationISK_Li1EffLNS1L_9ScaleType4KindE0ELNS_15FloatRoundStyleE2ESK_EENS1_15EpilogueDefaultEEEEEvvEEEEvNT_6ParamsE --------------------------
	.section	.nv.constant0._ZN7cutlass13device_kernelINS_4gemm6kernel13GemmUniversalIN4cute5tupleIJiiiiEEENS1_10collective13CollectiveMmaINS1_34MainloopSm90TmaGmmaWarpSpecializedILi11ENS5_IJNS4_1CILi2EEENSA_ILi1EEESC_EEENS1_35KernelTmaWarpSpecializedCooperativeEEENS5_IJNSA_ILi128EEENSA_ILi192EEENSA_ILi32EEEEEENS_6half_tENS5_IJlSC_lEEESK_SL_NS4_8TiledMMAINS4_8MMA_AtomIJNS4_4SM904GMMA26MMA_64x192x16_F32F16F16_SSILNSP_5MajorE0ELSR_0ELNSP_7ScaleInE1ELSS_1EEEEEENS4_6LayoutISD_NS5_IJSC_NSA_ILi0EEESW_EEEEENS5_IJNS4_10UnderscoreESZ_SZ_EEEEENS4_13SM90_TMA_LOADENS4_14ComposedLayoutINS4_7SwizzleILi2ELi4ELi3EEENS4_18smem_ptr_flag_bitsILi16EEENSV_INS5_IJNSA_ILi8EEESI_EEENS5_IJSI_SC_EEEEEEEvNS4_8identityENS4_23SM90_TMA_LOAD_MULTICASTES1C_vS1D_EENS_8epilogue10collective6detail29Sm90TmaWarpSpecializedAdapterINS1H_15DefaultEpilogueISK_SL_SL_NS1G_6thread17LinearCombinationISK_Li1EffLNS1L_9ScaleType4KindE0ELNS_15FloatRoundStyleE2ESK_EENS1_15EpilogueDefaultEEEEEvvEEEEvNT_6ParamsE,"a",@progbits
	.sectionflags	@""
	.align	4
.nv.constant0._ZN7cutlass13device_kernelINS_4gemm6kernel13GemmUniversalIN4cute5tupleIJiiiiEEENS1_10collective13CollectiveMmaINS1_34MainloopSm90TmaGmmaWarpSpecializedILi11ENS5_IJNS4_1CILi2EEENSA_ILi1EEESC_EEENS1_35KernelTmaWarpSpecializedCooperativeEEENS5_IJNSA_ILi128EEENSA_ILi192EEENSA_ILi32EEEEEENS_6half_tENS5_IJlSC_lEEESK_SL_NS4_8TiledMMAINS4_8MMA_AtomIJNS4_4SM904GMMA26MMA_64x192x16_F32F16F16_SSILNSP_5MajorE0ELSR_0ELNSP_7ScaleInE1ELSS_1EEEEEENS4_6LayoutISD_NS5_IJSC_NSA_ILi0EEESW_EEEEENS5_IJNS4_10UnderscoreESZ_SZ_EEEEENS4_13SM90_TMA_LOADENS4_14ComposedLayoutINS4_7SwizzleILi2ELi4ELi3EEENS4_18smem_ptr_flag_bitsILi16EEENSV_INS5_IJNSA_ILi8EEESI_EEENS5_IJSI_SC_EEEEEEEvNS4_8identityENS4_23SM90_TMA_LOAD_MULTICASTES1C_vS1D_EENS_8epilogue10collective6detail29Sm90TmaWarpSpecializedAdapterINS1H_15DefaultEpilogueISK_SL_SL_NS1G_6thread17LinearCombinationISK_Li1EffLNS1L_9ScaleType4KindE0ELNS_15FloatRoundStyleE2ESK_EENS1_15EpilogueDefaultEEEEEvvEEEEvNT_6ParamsE:
	.zero		1664


//--------------------- SYMBOLS --------------------------

	.type		.nv.reservedSmem.offset0,@object
	.size		.nv.reservedSmem.offset0,0x4
	.type		__assertfail,@function
